//
// Generated by NVIDIA NVVM Compiler
//
// Compiler Build ID: CL-36424714
// Cuda compilation tools, release 13.0, V13.0.88
// Based on NVVM 20.0.0
//

.version 9.0
.target sm_100
.address_size 64

	// .globl	_Z9SOR_blockPfi

.visible .entry _Z9SOR_blockPfi(
	.param .u64 .ptr .align 1 _Z9SOR_blockPfi_param_0,
	.param .u32 _Z9SOR_blockPfi_param_1
)
{
	.reg .pred 	%p<54>;
	.reg .b32 	%r<59>;
	.reg .b32 	%f<78>;
	.reg .b64 	%rd<50>;
	.reg .b64 	%fd<43>;

	ld.param.u64 	%rd13, [_Z9SOR_blockPfi_param_0];
	ld.param.u32 	%r20, [_Z9SOR_blockPfi_param_1];
	cvta.to.global.u64 	%rd1, %rd13;
	mov.u32 	%r22, %tid.x;
	mov.u32 	%r23, %tid.y;
	mov.u32 	%r24, %ntid.x;
	mad.lo.s32 	%r25, %r22, %r24, %r23;
	mov.u32 	%r26, %ntid.y;
	mul.lo.s32 	%r27, %r24, %r26;
	mul.lo.s32 	%r3, %r20, %r20;
	add.s32 	%r4, %r20, -1;
	sub.s32 	%r28, %r3, %r20;
	add.s32 	%r6, %r25, %r27;
	max.u32 	%r29, %r3, %r6;
	setp.lt.u32 	%p3, %r6, %r3;
	selp.u32 	%r30, 1, 0, %p3;
	add.s32 	%r31, %r6, %r30;
	sub.s32 	%r32, %r29, %r31;
	div.u32 	%r33, %r32, %r27;
	add.s32 	%r7, %r33, %r30;
	and.b32  	%r8, %r7, 3;
	setp.gt.s32 	%p4, %r25, %r20;
	setp.lt.s32 	%p5, %r25, %r28;
	and.pred  	%p1, %p4, %p5;
	mul.wide.u32 	%rd14, %r25, 4;
	add.s64 	%rd2, %rd1, %rd14;
	sub.s32 	%r34, %r25, %r20;
	mul.wide.s32 	%rd15, %r34, 4;
	add.s64 	%rd3, %rd1, %rd15;
	mul.wide.s32 	%rd4, %r20, 4;
	add.s64 	%rd5, %rd2, %rd4;
	setp.gt.s32 	%p6, %r6, %r20;
	setp.lt.s32 	%p7, %r6, %r28;
	and.pred  	%p2, %p6, %p7;
	mul.wide.s32 	%rd16, %r27, 4;
	add.s64 	%rd6, %rd2, %rd16;
	add.s32 	%r35, %r6, -1;
	mul.wide.u32 	%rd17, %r35, 4;
	add.s64 	%rd7, %rd1, %rd17;
	shl.b32 	%r36, %r27, 2;
	cvt.u64.u32 	%rd18, %r36;
	add.s64 	%rd8, %rd3, %rd18;
	add.s64 	%rd9, %rd5, %rd18;
	add.s32 	%r9, %r6, %r27;
	add.s32 	%r37, %r35, %r27;
	mul.wide.u32 	%rd19, %r37, 4;
	add.s64 	%rd10, %rd1, %rd19;
	add.s64 	%rd11, %rd8, %rd18;
	add.s64 	%rd12, %rd9, %rd18;
	add.s32 	%r10, %r9, %r27;
	mov.b32 	%r56, 0;
	not.pred 	%p10, %p1;
	not.pred 	%p15, %p2;
$L__BB0_1:
	setp.ge.u32 	%p8, %r25, %r3;
	@%p8 bra 	$L__BB0_27;
	setp.eq.s32 	%p9, %r8, 3;
	mov.u32 	%r57, %r25;
	@%p9 bra 	$L__BB0_13;
	@%p10 bra 	$L__BB0_6;
	rem.s32 	%r38, %r25, %r20;
	setp.eq.s32 	%p11, %r38, 0;
	setp.eq.s32 	%p12, %r38, %r4;
	or.pred  	%p13, %p11, %p12;
	@%p13 bra 	$L__BB0_6;
	ld.global.f32 	%f1, [%rd2];
	cvt.f64.f32 	%fd1, %f1;
	ld.global.f32 	%f2, [%rd2+-4];
	ld.global.f32 	%f3, [%rd2+4];
	add.f32 	%f4, %f2, %f3;
	ld.global.f32 	%f5, [%rd3];
	add.f32 	%f6, %f4, %f5;
	ld.global.f32 	%f7, [%rd5];
	add.f32 	%f8, %f6, %f7;
	cvt.f64.f32 	%fd2, %f8;
	fma.rn.f64 	%fd3, %fd2, 0dBFD0000000000000, %fd1;
	cvt.rn.f32.f64 	%f9, %fd3;
	bar.sync 	0;
	cvt.f64.f32 	%fd4, %f9;
	ld.global.f32 	%f10, [%rd2];
	cvt.f64.f32 	%fd5, %f10;
	fma.rn.f64 	%fd6, %fd4, 0dBFFE666666666666, %fd5;
	cvt.rn.f32.f64 	%f11, %fd6;
	st.global.f32 	[%rd2], %f11;
	bar.sync 	0;
$L__BB0_6:
	setp.eq.s32 	%p14, %r8, 0;
	mov.u32 	%r57, %r6;
	@%p14 bra 	$L__BB0_13;
	@%p15 bra 	$L__BB0_10;
	rem.s32 	%r40, %r6, %r20;
	setp.eq.s32 	%p16, %r40, 0;
	setp.eq.s32 	%p17, %r40, %r4;
	or.pred  	%p18, %p16, %p17;
	@%p18 bra 	$L__BB0_10;
	ld.global.f32 	%f12, [%rd6];
	cvt.f64.f32 	%fd7, %f12;
	ld.global.f32 	%f13, [%rd7];
	ld.global.f32 	%f14, [%rd6+4];
	add.f32 	%f15, %f13, %f14;
	ld.global.f32 	%f16, [%rd8];
	add.f32 	%f17, %f15, %f16;
	ld.global.f32 	%f18, [%rd9];
	add.f32 	%f19, %f17, %f18;
	cvt.f64.f32 	%fd8, %f19;
	fma.rn.f64 	%fd9, %fd8, 0dBFD0000000000000, %fd7;
	cvt.rn.f32.f64 	%f20, %fd9;
	bar.sync 	0;
	cvt.f64.f32 	%fd10, %f20;
	ld.global.f32 	%f21, [%rd6];
	cvt.f64.f32 	%fd11, %f21;
	fma.rn.f64 	%fd12, %fd10, 0dBFFE666666666666, %fd11;
	cvt.rn.f32.f64 	%f22, %fd12;
	st.global.f32 	[%rd6], %f22;
	bar.sync 	0;
$L__BB0_10:
	setp.ge.s32 	%p19, %r9, %r28;
	setp.le.s32 	%p20, %r9, %r20;
	setp.eq.s32 	%p21, %r8, 1;
	or.pred  	%p22, %p21, %p20;
	or.pred  	%p23, %p22, %p19;
	selp.b32 	%r57, %r9, %r10, %p21;
	@%p23 bra 	$L__BB0_13;
	rem.s32 	%r42, %r9, %r20;
	setp.eq.s32 	%p24, %r42, 0;
	setp.eq.s32 	%p25, %r42, %r4;
	or.pred  	%p26, %p24, %p25;
	mov.u32 	%r57, %r10;
	@%p26 bra 	$L__BB0_13;
	mul.wide.s32 	%rd20, %r27, 4;
	add.s64 	%rd21, %rd6, %rd20;
	ld.global.f32 	%f23, [%rd21];
	cvt.f64.f32 	%fd13, %f23;
	ld.global.f32 	%f24, [%rd10];
	ld.global.f32 	%f25, [%rd21+4];
	add.f32 	%f26, %f24, %f25;
	ld.global.f32 	%f27, [%rd11];
	add.f32 	%f28, %f26, %f27;
	ld.global.f32 	%f29, [%rd12];
	add.f32 	%f30, %f28, %f29;
	cvt.f64.f32 	%fd14, %f30;
	fma.rn.f64 	%fd15, %fd14, 0dBFD0000000000000, %fd13;
	cvt.rn.f32.f64 	%f31, %fd15;
	bar.sync 	0;
	cvt.f64.f32 	%fd16, %f31;
	ld.global.f32 	%f32, [%rd21];
	cvt.f64.f32 	%fd17, %f32;
	fma.rn.f64 	%fd18, %fd16, 0dBFFE666666666666, %fd17;
	cvt.rn.f32.f64 	%f33, %fd18;
	st.global.f32 	[%rd21], %f33;
	bar.sync 	0;
	mov.u32 	%r57, %r10;
$L__BB0_13:
	setp.lt.u32 	%p27, %r7, 3;
	@%p27 bra 	$L__BB0_27;
$L__BB0_14:
	setp.le.s32 	%p28, %r57, %r20;
	setp.ge.s32 	%p29, %r57, %r28;
	or.pred  	%p30, %p28, %p29;
	@%p30 bra 	$L__BB0_17;
	rem.s32 	%r44, %r57, %r20;
	setp.eq.s32 	%p31, %r44, 0;
	setp.eq.s32 	%p32, %r44, %r4;
	or.pred  	%p33, %p31, %p32;
	@%p33 bra 	$L__BB0_17;
	mul.wide.u32 	%rd22, %r57, 4;
	add.s64 	%rd23, %rd1, %rd22;
	ld.global.f32 	%f34, [%rd23];
	cvt.f64.f32 	%fd19, %f34;
	mul.wide.s32 	%rd24, %r57, 4;
	add.s64 	%rd25, %rd1, %rd24;
	ld.global.f32 	%f35, [%rd25+-4];
	ld.global.f32 	%f36, [%rd23+4];
	add.f32 	%f37, %f35, %f36;
	sub.s32 	%r46, %r57, %r20;
	mul.wide.s32 	%rd26, %r46, 4;
	add.s64 	%rd27, %rd1, %rd26;
	ld.global.f32 	%f38, [%rd27];
	add.f32 	%f39, %f37, %f38;
	add.s64 	%rd28, %rd25, %rd4;
	ld.global.f32 	%f40, [%rd28];
	add.f32 	%f41, %f39, %f40;
	cvt.f64.f32 	%fd20, %f41;
	fma.rn.f64 	%fd21, %fd20, 0dBFD0000000000000, %fd19;
	cvt.rn.f32.f64 	%f42, %fd21;
	bar.sync 	0;
	cvt.f64.f32 	%fd22, %f42;
	ld.global.f32 	%f43, [%rd23];
	cvt.f64.f32 	%fd23, %f43;
	fma.rn.f64 	%fd24, %fd22, 0dBFFE666666666666, %fd23;
	cvt.rn.f32.f64 	%f44, %fd24;
	st.global.f32 	[%rd23], %f44;
	bar.sync 	0;
$L__BB0_17:
	add.s32 	%r15, %r57, %r27;
	setp.le.s32 	%p34, %r15, %r20;
	setp.ge.s32 	%p35, %r15, %r28;
	or.pred  	%p36, %p34, %p35;
	@%p36 bra 	$L__BB0_20;
	rem.s32 	%r47, %r15, %r20;
	setp.eq.s32 	%p37, %r47, 0;
	setp.eq.s32 	%p38, %r47, %r4;
	or.pred  	%p39, %p37, %p38;
	@%p39 bra 	$L__BB0_20;
	mul.wide.u32 	%rd29, %r15, 4;
	add.s64 	%rd30, %rd1, %rd29;
	ld.global.f32 	%f45, [%rd30];
	cvt.f64.f32 	%fd25, %f45;
	mul.wide.s32 	%rd31, %r15, 4;
	add.s64 	%rd32, %rd1, %rd31;
	ld.global.f32 	%f46, [%rd32+-4];
	ld.global.f32 	%f47, [%rd30+4];
	add.f32 	%f48, %f46, %f47;
	sub.s32 	%r49, %r15, %r20;
	mul.wide.s32 	%rd33, %r49, 4;
	add.s64 	%rd34, %rd1, %rd33;
	ld.global.f32 	%f49, [%rd34];
	add.f32 	%f50, %f48, %f49;
	add.s64 	%rd35, %rd32, %rd4;
	ld.global.f32 	%f51, [%rd35];
	add.f32 	%f52, %f50, %f51;
	cvt.f64.f32 	%fd26, %f52;
	fma.rn.f64 	%fd27, %fd26, 0dBFD0000000000000, %fd25;
	cvt.rn.f32.f64 	%f53, %fd27;
	bar.sync 	0;
	cvt.f64.f32 	%fd28, %f53;
	ld.global.f32 	%f54, [%rd30];
	cvt.f64.f32 	%fd29, %f54;
	fma.rn.f64 	%fd30, %fd28, 0dBFFE666666666666, %fd29;
	cvt.rn.f32.f64 	%f55, %fd30;
	st.global.f32 	[%rd30], %f55;
	bar.sync 	0;
$L__BB0_20:
	add.s32 	%r16, %r15, %r27;
	setp.le.s32 	%p40, %r16, %r20;
	setp.ge.s32 	%p41, %r16, %r28;
	or.pred  	%p42, %p40, %p41;
	@%p42 bra 	$L__BB0_23;
	rem.s32 	%r50, %r16, %r20;
	setp.eq.s32 	%p43, %r50, 0;
	setp.eq.s32 	%p44, %r50, %r4;
	or.pred  	%p45, %p43, %p44;
	@%p45 bra 	$L__BB0_23;
	mul.wide.u32 	%rd36, %r16, 4;
	add.s64 	%rd37, %rd1, %rd36;
	ld.global.f32 	%f56, [%rd37];
	cvt.f64.f32 	%fd31, %f56;
	mul.wide.s32 	%rd38, %r16, 4;
	add.s64 	%rd39, %rd1, %rd38;
	ld.global.f32 	%f57, [%rd39+-4];
	ld.global.f32 	%f58, [%rd37+4];
	add.f32 	%f59, %f57, %f58;
	sub.s32 	%r52, %r16, %r20;
	mul.wide.s32 	%rd40, %r52, 4;
	add.s64 	%rd41, %rd1, %rd40;
	ld.global.f32 	%f60, [%rd41];
	add.f32 	%f61, %f59, %f60;
	add.s64 	%rd42, %rd39, %rd4;
	ld.global.f32 	%f62, [%rd42];
	add.f32 	%f63, %f61, %f62;
	cvt.f64.f32 	%fd32, %f63;
	fma.rn.f64 	%fd33, %fd32, 0dBFD0000000000000, %fd31;
	cvt.rn.f32.f64 	%f64, %fd33;
	bar.sync 	0;
	cvt.f64.f32 	%fd34, %f64;
	ld.global.f32 	%f65, [%rd37];
	cvt.f64.f32 	%fd35, %f65;
	fma.rn.f64 	%fd36, %fd34, 0dBFFE666666666666, %fd35;
	cvt.rn.f32.f64 	%f66, %fd36;
	st.global.f32 	[%rd37], %f66;
	bar.sync 	0;
$L__BB0_23:
	add.s32 	%r17, %r16, %r27;
	setp.le.s32 	%p46, %r17, %r20;
	setp.ge.s32 	%p47, %r17, %r28;
	or.pred  	%p48, %p46, %p47;
	@%p48 bra 	$L__BB0_26;
	rem.s32 	%r53, %r17, %r20;
	setp.eq.s32 	%p49, %r53, 0;
	setp.eq.s32 	%p50, %r53, %r4;
	or.pred  	%p51, %p49, %p50;
	@%p51 bra 	$L__BB0_26;
	mul.wide.u32 	%rd43, %r17, 4;
	add.s64 	%rd44, %rd1, %rd43;
	ld.global.f32 	%f67, [%rd44];
	cvt.f64.f32 	%fd37, %f67;
	mul.wide.s32 	%rd45, %r17, 4;
	add.s64 	%rd46, %rd1, %rd45;
	ld.global.f32 	%f68, [%rd46+-4];
	ld.global.f32 	%f69, [%rd44+4];
	add.f32 	%f70, %f68, %f69;
	sub.s32 	%r55, %r17, %r20;
	mul.wide.s32 	%rd47, %r55, 4;
	add.s64 	%rd48, %rd1, %rd47;
	ld.global.f32 	%f71, [%rd48];
	add.f32 	%f72, %f70, %f71;
	add.s64 	%rd49, %rd46, %rd4;
	ld.global.f32 	%f73, [%rd49];
	add.f32 	%f74, %f72, %f73;
	cvt.f64.f32 	%fd38, %f74;
	fma.rn.f64 	%fd39, %fd38, 0dBFD0000000000000, %fd37;
	cvt.rn.f32.f64 	%f75, %fd39;
	bar.sync 	0;
	cvt.f64.f32 	%fd40, %f75;
	ld.global.f32 	%f76, [%rd44];
	cvt.f64.f32 	%fd41, %f76;
	fma.rn.f64 	%fd42, %fd40, 0dBFFE666666666666, %fd41;
	cvt.rn.f32.f64 	%f77, %fd42;
	st.global.f32 	[%rd44], %f77;
	bar.sync 	0;
$L__BB0_26:
	add.s32 	%r57, %r17, %r27;
	setp.lt.u32 	%p52, %r57, %r3;
	@%p52 bra 	$L__BB0_14;
$L__BB0_27:
	add.s32 	%r56, %r56, 1;
	setp.ne.s32 	%p53, %r56, 2000;
	@%p53 bra 	$L__BB0_1;
	ret;

}
	// .globl	_Z10SOR_stripsPfi
.visible .entry _Z10SOR_stripsPfi(
	.param .u64 .ptr .align 1 _Z10SOR_stripsPfi_param_0,
	.param .u32 _Z10SOR_stripsPfi_param_1
)
{
	.reg .pred 	%p<24>;
	.reg .b32 	%r<53>;
	.reg .b32 	%f<34>;
	.reg .b64 	%rd<21>;
	.reg .b64 	%fd<19>;

	ld.param.u64 	%rd2, [_Z10SOR_stripsPfi_param_0];
	ld.param.u32 	%r29, [_Z10SOR_stripsPfi_param_1];
	cvta.to.global.u64 	%rd1, %rd2;
	mov.u32 	%r31, %tid.x;
	mov.u32 	%r32, %tid.y;
	mul.lo.s32 	%r1, %r29, %r29;
	mov.u32 	%r33, %ntid.x;
	mov.u32 	%r34, %ntid.y;
	mul.lo.s32 	%r2, %r33, %r34;
	div.u32 	%r3, %r1, %r2;
	mad.lo.s32 	%r4, %r31, %r33, %r32;
	add.s32 	%r5, %r29, -1;
	sub.s32 	%r6, %r1, %r29;
	max.u32 	%r35, %r3, 1;
	and.b32  	%r7, %r35, 1;
	and.b32  	%r8, %r35, 2147483646;
	shr.u32 	%r9, %r35, 1;
	add.s32 	%r36, %r31, %r34;
	mad.lo.s32 	%r10, %r33, %r36, %r32;
	shl.b32 	%r11, %r2, 1;
	sub.s32 	%r12, %r10, %r29;
	sub.s32 	%r13, %r4, %r29;
	mov.b32 	%r46, 0;
	mul.wide.s32 	%rd19, %r29, 4;
	shl.b32 	%r38, %r9, 1;
	neg.s32 	%r15, %r38;
$L__BB1_1:
	setp.gt.u32 	%p1, %r2, %r1;
	@%p1 bra 	$L__BB1_15;
	setp.lt.u32 	%p2, %r3, 2;
	mov.b32 	%r52, 0;
	@%p2 bra 	$L__BB1_11;
	mov.u32 	%r47, %r13;
	mov.u32 	%r48, %r4;
	mov.u32 	%r49, %r12;
	mov.u32 	%r50, %r10;
	mov.u32 	%r51, %r15;
$L__BB1_4:
	setp.le.s32 	%p3, %r48, %r29;
	setp.ge.s32 	%p4, %r48, %r6;
	or.pred  	%p5, %p3, %p4;
	@%p5 bra 	$L__BB1_7;
	rem.s32 	%r39, %r48, %r29;
	setp.eq.s32 	%p6, %r39, 0;
	setp.eq.s32 	%p7, %r39, %r5;
	or.pred  	%p8, %p6, %p7;
	@%p8 bra 	$L__BB1_7;
	mul.wide.s32 	%rd3, %r48, 4;
	add.s64 	%rd4, %rd1, %rd3;
	ld.global.f32 	%f1, [%rd4];
	cvt.f64.f32 	%fd1, %f1;
	ld.global.f32 	%f2, [%rd4+-4];
	ld.global.f32 	%f3, [%rd4+4];
	add.f32 	%f4, %f2, %f3;
	mul.wide.s32 	%rd5, %r47, 4;
	add.s64 	%rd6, %rd1, %rd5;
	ld.global.f32 	%f5, [%rd6];
	add.f32 	%f6, %f4, %f5;
	add.s64 	%rd8, %rd4, %rd19;
	ld.global.f32 	%f7, [%rd8];
	add.f32 	%f8, %f6, %f7;
	cvt.f64.f32 	%fd2, %f8;
	fma.rn.f64 	%fd3, %fd2, 0dBFD0000000000000, %fd1;
	cvt.rn.f32.f64 	%f9, %fd3;
	bar.sync 	0;
	cvt.f64.f32 	%fd4, %f9;
	ld.global.f32 	%f10, [%rd4];
	cvt.f64.f32 	%fd5, %f10;
	fma.rn.f64 	%fd6, %fd4, 0dBFFE666666666666, %fd5;
	cvt.rn.f32.f64 	%f11, %fd6;
	st.global.f32 	[%rd4], %f11;
	bar.sync 	0;
$L__BB1_7:
	setp.le.s32 	%p9, %r50, %r29;
	setp.ge.s32 	%p10, %r50, %r6;
	or.pred  	%p11, %p9, %p10;
	@%p11 bra 	$L__BB1_10;
	rem.s32 	%r41, %r50, %r29;
	setp.eq.s32 	%p12, %r41, 0;
	setp.eq.s32 	%p13, %r41, %r5;
	or.pred  	%p14, %p12, %p13;
	@%p14 bra 	$L__BB1_10;
	mul.wide.s32 	%rd9, %r50, 4;
	add.s64 	%rd10, %rd1, %rd9;
	ld.global.f32 	%f12, [%rd10];
	cvt.f64.f32 	%fd7, %f12;
	ld.global.f32 	%f13, [%rd10+-4];
	ld.global.f32 	%f14, [%rd10+4];
	add.f32 	%f15, %f13, %f14;
	mul.wide.s32 	%rd11, %r49, 4;
	add.s64 	%rd12, %rd1, %rd11;
	ld.global.f32 	%f16, [%rd12];
	add.f32 	%f17, %f15, %f16;
	add.s64 	%rd14, %rd10, %rd19;
	ld.global.f32 	%f18, [%rd14];
	add.f32 	%f19, %f17, %f18;
	cvt.f64.f32 	%fd8, %f19;
	fma.rn.f64 	%fd9, %fd8, 0dBFD0000000000000, %fd7;
	cvt.rn.f32.f64 	%f20, %fd9;
	bar.sync 	0;
	cvt.f64.f32 	%fd10, %f20;
	ld.global.f32 	%f21, [%rd10];
	cvt.f64.f32 	%fd11, %f21;
	fma.rn.f64 	%fd12, %fd10, 0dBFFE666666666666, %fd11;
	cvt.rn.f32.f64 	%f22, %fd12;
	st.global.f32 	[%rd10], %f22;
	bar.sync 	0;
$L__BB1_10:
	add.s32 	%r51, %r51, 2;
	add.s32 	%r50, %r50, %r11;
	add.s32 	%r49, %r49, %r11;
	add.s32 	%r48, %r48, %r11;
	add.s32 	%r47, %r47, %r11;
	setp.ne.s32 	%p15, %r51, 0;
	mov.u32 	%r52, %r8;
	@%p15 bra 	$L__BB1_4;
$L__BB1_11:
	setp.eq.s32 	%p16, %r7, 0;
	@%p16 bra 	$L__BB1_15;
	mad.lo.s32 	%r27, %r52, %r2, %r4;
	setp.le.s32 	%p17, %r27, %r29;
	setp.ge.s32 	%p18, %r27, %r6;
	or.pred  	%p19, %p17, %p18;
	@%p19 bra 	$L__BB1_15;
	rem.s32 	%r43, %r27, %r29;
	setp.eq.s32 	%p20, %r43, 0;
	setp.eq.s32 	%p21, %r43, %r5;
	or.pred  	%p22, %p20, %p21;
	@%p22 bra 	$L__BB1_15;
	mul.wide.s32 	%rd15, %r27, 4;
	add.s64 	%rd16, %rd1, %rd15;
	ld.global.f32 	%f23, [%rd16];
	cvt.f64.f32 	%fd13, %f23;
	ld.global.f32 	%f24, [%rd16+-4];
	ld.global.f32 	%f25, [%rd16+4];
	add.f32 	%f26, %f24, %f25;
	sub.s32 	%r45, %r27, %r29;
	mul.wide.s32 	%rd17, %r45, 4;
	add.s64 	%rd18, %rd1, %rd17;
	ld.global.f32 	%f27, [%rd18];
	add.f32 	%f28, %f26, %f27;
	add.s64 	%rd20, %rd16, %rd19;
	ld.global.f32 	%f29, [%rd20];
	add.f32 	%f30, %f28, %f29;
	cvt.f64.f32 	%fd14, %f30;
	fma.rn.f64 	%fd15, %fd14, 0dBFD0000000000000, %fd13;
	cvt.rn.f32.f64 	%f31, %fd15;
	bar.sync 	0;
	cvt.f64.f32 	%fd16, %f31;
	ld.global.f32 	%f32, [%rd16];
	cvt.f64.f32 	%fd17, %f32;
	fma.rn.f64 	%fd18, %fd16, 0dBFFE666666666666, %fd17;
	cvt.rn.f32.f64 	%f33, %fd18;
	st.global.f32 	[%rd16], %f33;
	bar.sync 	0;
$L__BB1_15:
	add.s32 	%r46, %r46, 1;
	setp.ne.s32 	%p23, %r46, 2000;
	@%p23 bra 	$L__BB1_1;
	ret;

}
	// .globl	_Z18SOR_NOT_InterleavePfi
.visible .entry _Z18SOR_NOT_InterleavePfi(
	.param .u64 .ptr .align 1 _Z18SOR_NOT_InterleavePfi_param_0,
	.param .u32 _Z18SOR_NOT_InterleavePfi_param_1
)
{
	.reg .pred 	%p<27>;
	.reg .b32 	%r<53>;
	.reg .b32 	%f<34>;
	.reg .b64 	%rd<21>;
	.reg .b64 	%fd<19>;

	ld.param.u64 	%rd2, [_Z18SOR_NOT_InterleavePfi_param_0];
	ld.param.u32 	%r18, [_Z18SOR_NOT_InterleavePfi_param_1];
	cvta.to.global.u64 	%rd1, %rd2;
	mov.u32 	%r19, %tid.y;
	mov.u32 	%r20, %tid.x;
	mov.u32 	%r21, %ntid.x;
	mad.lo.s32 	%r22, %r20, %r21, %r19;
	mov.u32 	%r23, %ntid.y;
	mul.lo.s32 	%r1, %r21, %r23;
	mul.lo.s32 	%r2, %r18, %r18;
	div.u32 	%r3, %r18, %r21;
	div.u32 	%r24, %r18, %r23;
	rem.u32 	%r25, %r22, %r21;
	div.u32 	%r26, %r22, %r23;
	mul.lo.s32 	%r27, %r24, %r18;
	mul.lo.s32 	%r28, %r25, %r3;
	sub.s32 	%r29, %r28, %r18;
	mad.lo.s32 	%r51, %r27, %r26, %r29;
	setp.gt.u32 	%p1, %r1, %r2;
	@%p1 bra 	$L__BB2_14;
	div.u32 	%r31, %r2, %r1;
	add.s32 	%r5, %r18, -1;
	sub.s32 	%r6, %r2, %r18;
	max.u32 	%r7, %r31, 1;
	setp.lt.u32 	%p2, %r31, 2;
	mov.b32 	%r52, 0;
	@%p2 bra 	$L__BB2_10;
	and.b32  	%r52, %r7, 2147483646;
	mov.b32 	%r50, 0;
	mul.wide.s32 	%rd7, %r18, 4;
$L__BB2_3:
	rem.s32 	%r33, %r50, %r3;
	setp.eq.s32 	%p3, %r33, 0;
	selp.b32 	%r34, %r18, 1, %p3;
	add.s32 	%r11, %r34, %r51;
	setp.le.s32 	%p4, %r11, %r18;
	setp.ge.s32 	%p5, %r11, %r6;
	or.pred  	%p6, %p4, %p5;
	@%p6 bra 	$L__BB2_6;
	rem.s32 	%r35, %r11, %r18;
	setp.eq.s32 	%p7, %r35, 0;
	setp.eq.s32 	%p8, %r35, %r5;
	or.pred  	%p9, %p7, %p8;
	@%p9 bra 	$L__BB2_6;
	mul.wide.s32 	%rd3, %r11, 4;
	add.s64 	%rd4, %rd1, %rd3;
	ld.global.f32 	%f1, [%rd4];
	cvt.f64.f32 	%fd1, %f1;
	ld.global.f32 	%f2, [%rd4+-4];
	ld.global.f32 	%f3, [%rd4+4];
	add.f32 	%f4, %f2, %f3;
	sub.s32 	%r37, %r11, %r18;
	mul.wide.s32 	%rd5, %r37, 4;
	add.s64 	%rd6, %rd1, %rd5;
	ld.global.f32 	%f5, [%rd6];
	add.f32 	%f6, %f4, %f5;
	add.s64 	%rd8, %rd4, %rd7;
	ld.global.f32 	%f7, [%rd8];
	add.f32 	%f8, %f6, %f7;
	cvt.f64.f32 	%fd2, %f8;
	fma.rn.f64 	%fd3, %fd2, 0dBFD0000000000000, %fd1;
	cvt.rn.f32.f64 	%f9, %fd3;
	bar.sync 	0;
	cvt.f64.f32 	%fd4, %f9;
	ld.global.f32 	%f10, [%rd4];
	cvt.f64.f32 	%fd5, %f10;
	fma.rn.f64 	%fd6, %fd4, 0dBFFE666666666666, %fd5;
	cvt.rn.f32.f64 	%f11, %fd6;
	st.global.f32 	[%rd4], %f11;
	bar.sync 	0;
$L__BB2_6:
	add.s32 	%r12, %r50, 1;
	rem.s32 	%r38, %r12, %r3;
	setp.eq.s32 	%p10, %r38, 0;
	selp.b32 	%r39, %r18, 1, %p10;
	add.s32 	%r51, %r39, %r11;
	setp.le.s32 	%p11, %r51, %r18;
	setp.ge.s32 	%p12, %r51, %r6;
	or.pred  	%p13, %p11, %p12;
	@%p13 bra 	$L__BB2_9;
	rem.s32 	%r40, %r51, %r18;
	setp.eq.s32 	%p14, %r40, 0;
	setp.eq.s32 	%p15, %r40, %r5;
	or.pred  	%p16, %p14, %p15;
	@%p16 bra 	$L__BB2_9;
	mul.wide.s32 	%rd9, %r51, 4;
	add.s64 	%rd10, %rd1, %rd9;
	ld.global.f32 	%f12, [%rd10];
	cvt.f64.f32 	%fd7, %f12;
	ld.global.f32 	%f13, [%rd10+-4];
	ld.global.f32 	%f14, [%rd10+4];
	add.f32 	%f15, %f13, %f14;
	sub.s32 	%r42, %r51, %r18;
	mul.wide.s32 	%rd11, %r42, 4;
	add.s64 	%rd12, %rd1, %rd11;
	ld.global.f32 	%f16, [%rd12];
	add.f32 	%f17, %f15, %f16;
	add.s64 	%rd14, %rd10, %rd7;
	ld.global.f32 	%f18, [%rd14];
	add.f32 	%f19, %f17, %f18;
	cvt.f64.f32 	%fd8, %f19;
	fma.rn.f64 	%fd9, %fd8, 0dBFD0000000000000, %fd7;
	cvt.rn.f32.f64 	%f20, %fd9;
	bar.sync 	0;
	cvt.f64.f32 	%fd10, %f20;
	ld.global.f32 	%f21, [%rd10];
	cvt.f64.f32 	%fd11, %f21;
	fma.rn.f64 	%fd12, %fd10, 0dBFFE666666666666, %fd11;
	cvt.rn.f32.f64 	%f22, %fd12;
	st.global.f32 	[%rd10], %f22;
	bar.sync 	0;
$L__BB2_9:
	add.s32 	%r50, %r12, 1;
	setp.ne.s32 	%p17, %r50, %r52;
	@%p17 bra 	$L__BB2_3;
$L__BB2_10:
	and.b32  	%r43, %r7, 1;
	setp.eq.b32 	%p18, %r43, 1;
	not.pred 	%p19, %p18;
	@%p19 bra 	$L__BB2_14;
	rem.s32 	%r44, %r52, %r3;
	setp.eq.s32 	%p20, %r44, 0;
	selp.b32 	%r45, %r18, 1, %p20;
	add.s32 	%r17, %r45, %r51;
	setp.le.s32 	%p21, %r17, %r18;
	setp.ge.s32 	%p22, %r17, %r6;
	or.pred  	%p23, %p21, %p22;
	@%p23 bra 	$L__BB2_14;
	rem.s32 	%r46, %r17, %r18;
	setp.eq.s32 	%p24, %r46, 0;
	setp.eq.s32 	%p25, %r46, %r5;
	or.pred  	%p26, %p24, %p25;
	@%p26 bra 	$L__BB2_14;
	mul.wide.s32 	%rd15, %r17, 4;
	add.s64 	%rd16, %rd1, %rd15;
	ld.global.f32 	%f23, [%rd16];
	cvt.f64.f32 	%fd13, %f23;
	ld.global.f32 	%f24, [%rd16+-4];
	ld.global.f32 	%f25, [%rd16+4];
	add.f32 	%f26, %f24, %f25;
	sub.s32 	%r48, %r17, %r18;
	mul.wide.s32 	%rd17, %r48, 4;
	add.s64 	%rd18, %rd1, %rd17;
	ld.global.f32 	%f27, [%rd18];
	add.f32 	%f28, %f26, %f27;
	mul.wide.s32 	%rd19, %r18, 4;
	add.s64 	%rd20, %rd16, %rd19;
	ld.global.f32 	%f29, [%rd20];
	add.f32 	%f30, %f28, %f29;
	cvt.f64.f32 	%fd14, %f30;
	fma.rn.f64 	%fd15, %fd14, 0dBFD0000000000000, %fd13;
	cvt.rn.f32.f64 	%f31, %fd15;
	bar.sync 	0;
	cvt.f64.f32 	%fd16, %f31;
	ld.global.f32 	%f32, [%rd16];
	cvt.f64.f32 	%fd17, %f32;
	fma.rn.f64 	%fd18, %fd16, 0dBFFE666666666666, %fd17;
	cvt.rn.f32.f64 	%f33, %fd18;
	st.global.f32 	[%rd16], %f33;
	bar.sync 	0;
$L__BB2_14:
	ret;

}


// ===== COMPILED SASS (sm_100) =====

	.target	sm_100

	.elftype	@"ET_EXEC"


//--------------------- .note.nv.tkinfo           --------------------------
	.section	.note.nv.tkinfo,"",@"SHT_NOTE"
	.sectionflags	@"SHF_NOTE_NV_TKINFO"
	.tkinfo
        /*0018*/ 	.word	0x00000002
        /*0030*/ 	.string	""
        /*0030*/ 	.string	"ptxas"
        /*0030*/ 	.string	"Cuda compilation tools, release 13.0, V13.0.88"
        /*0030*/ 	.string	"Build cuda_13.0.r13.0/compiler.36424714_0"
        /*0030*/ 	.string	"-arch sm_100 -m 64 "



//--------------------- .note.nv.cuinfo           --------------------------
	.section	.note.nv.cuinfo,"",@"SHT_NOTE"
	.sectionflags	@"SHF_NOTE_NV_CUINFO"
        /*0018*/ 	.short	0x0002
        /*001a*/ 	.short	0x0064
        /*001c*/ 	.short	0x0082
	.zero		2


//--------------------- .nv.info                  --------------------------
	.section	.nv.info,"",@"SHT_CUDA_INFO"
	.align	4


	//----- nvinfo : EIATTR_REGCOUNT
	.align		4
        /*0000*/ 	.byte	0x04, 0x2f
        /*0002*/ 	.short	(.L_1 - .L_0)
	.align		4
.L_0:
        /*0004*/ 	.word	index@(_Z9SOR_blockPfi)
        /*0008*/ 	.word	0x00000028


	//----- nvinfo : EIATTR_FRAME_SIZE
	.align		4
.L_1:
        /*000c*/ 	.byte	0x04, 0x11
        /*000e*/ 	.short	(.L_3 - .L_2)
	.align		4
.L_2:
        /*0010*/ 	.word	index@(_Z9SOR_blockPfi)
        /*0014*/ 	.word	0x00000000


	//----- nvinfo : EIATTR_REGCOUNT
	.align		4
.L_3:
        /*0018*/ 	.byte	0x04, 0x2f
        /*001a*/ 	.short	(.L_5 - .L_4)
	.align		4
.L_4:
        /*001c*/ 	.word	index@(_Z10SOR_stripsPfi)
        /*0020*/ 	.word	0x00000020


	//----- nvinfo : EIATTR_FRAME_SIZE
	.align		4
.L_5:
        /*0024*/ 	.byte	0x04, 0x11
        /*0026*/ 	.short	(.L_7 - .L_6)
	.align		4
.L_6:
        /*0028*/ 	.word	index@(_Z10SOR_stripsPfi)
        /*002c*/ 	.word	0x00000000


	//----- nvinfo : EIATTR_REGCOUNT
	.align		4
.L_7:
        /*0030*/ 	.byte	0x04, 0x2f
        /*0032*/ 	.short	(.L_9 - .L_8)
	.align		4
.L_8:
        /*0034*/ 	.word	index@(_Z18SOR_NOT_InterleavePfi)
        /*0038*/ 	.word	0x0000001c


	//----- nvinfo : EIATTR_FRAME_SIZE
	.align		4
.L_9:
        /*003c*/ 	.byte	0x04, 0x11
        /*003e*/ 	.short	(.L_11 - .L_10)
	.align		4
.L_10:
        /*0040*/ 	.word	index@(_Z18SOR_NOT_InterleavePfi)
        /*0044*/ 	.word	0x00000000


	//----- nvinfo : EIATTR_MIN_STACK_SIZE
	.align		4
.L_11:
        /*0048*/ 	.byte	0x04, 0x12
        /*004a*/ 	.short	(.L_13 - .L_12)
	.align		4
.L_12:
        /*004c*/ 	.word	index@(_Z18SOR_NOT_InterleavePfi)
        /*0050*/ 	.word	0x00000000


	//----- nvinfo : EIATTR_MIN_STACK_SIZE
	.align		4
.L_13:
        /*0054*/ 	.byte	0x04, 0x12
        /*0056*/ 	.short	(.L_15 - .L_14)
	.align		4
.L_14:
        /*0058*/ 	.word	index@(_Z10SOR_stripsPfi)
        /*005c*/ 	.word	0x00000000


	//----- nvinfo : EIATTR_MIN_STACK_SIZE
	.align		4
.L_15:
        /*0060*/ 	.byte	0x04, 0x12
        /*0062*/ 	.short	(.L_17 - .L_16)
	.align		4
.L_16:
        /*0064*/ 	.word	index@(_Z9SOR_blockPfi)
        /*0068*/ 	.word	0x00000000
.L_17:


//--------------------- .nv.compat                --------------------------
	.section	.nv.compat,"",@"SHT_CUDA_COMPAT_INFO"
	.align	4
        /*0000*/ 	.byte	0x02, 0x09, 0x00, 0x00, 0x02, 0x02, 0x01, 0x00, 0x02, 0x05, 0x05, 0x00, 0x03, 0x07, 0x01, 0x01
        /*0010*/ 	.byte	0x02, 0x03, 0x00, 0x00, 0x02, 0x06, 0x01, 0x00, 0x04, 0x0b, 0x08, 0x00, 0x01, 0x00, 0x00, 0x00
        /*0020*/ 	.byte	0x00, 0x00, 0x00, 0x00


//--------------------- .nv.info._Z18SOR_NOT_InterleavePfi --------------------------
	.section	.nv.info._Z18SOR_NOT_InterleavePfi,"",@"SHT_CUDA_INFO"
	.sectionflags	@""
	.align	4


	//----- nvinfo : EIATTR_CUDA_API_VERSION
	.align		4
        /*0000*/ 	.byte	0x04, 0x37
        /*0002*/ 	.short	(.L_19 - .L_18)
.L_18:
        /*0004*/ 	.word	0x00000082


	//----- nvinfo : EIATTR_KPARAM_INFO
	.align		4
.L_19:
        /*0008*/ 	.byte	0x04, 0x17
        /*000a*/ 	.short	(.L_21 - .L_20)
.L_20:
        /*000c*/ 	.word	0x00000000
        /*0010*/ 	.short	0x0001
        /*0012*/ 	.short	0x0008
        /*0014*/ 	.byte	0x00, 0xf0, 0x11, 0x00


	//----- nvinfo : EIATTR_KPARAM_INFO
	.align		4
.L_21:
        /*0018*/ 	.byte	0x04, 0x17
        /*001a*/ 	.short	(.L_23 - .L_22)
.L_22:
        /*001c*/ 	.word	0x00000000
        /*0020*/ 	.short	0x0000
        /*0022*/ 	.short	0x0000
        /*0024*/ 	.byte	0x00, 0xf5, 0x21, 0x00


	//----- nvinfo : EIATTR_SPARSE_MMA_MASK
	.align		4
.L_23:
        /*0028*/ 	.byte	0x03, 0x50
        /*002a*/ 	.short	0x0000


	//----- nvinfo : EIATTR_MAXREG_COUNT
	.align		4
        /*002c*/ 	.byte	0x03, 0x1b
        /*002e*/ 	.short	0x00ff


	//----- nvinfo : EIATTR_NUM_BARRIERS
	.align		4
        /*0030*/ 	.byte	0x02, 0x4c
        /*0032*/ 	.byte	0x01
	.zero		1


	//----- nvinfo : EIATTR_MERCURY_ISA_VERSION
	.align		4
        /*0034*/ 	.byte	0x03, 0x5f
        /*0036*/ 	.short	0x0101


	//----- nvinfo : EIATTR_VRC_CTA_INIT_COUNT
	.align		4
        /*0038*/ 	.byte	0x02, 0x4a
	.zero		1
	.zero		1


	//----- nvinfo : EIATTR_EXIT_INSTR_OFFSETS
	.align		4
        /*003c*/ 	.byte	0x04, 0x1c
        /*003e*/ 	.short	(.L_25 - .L_24)


	//   ....[0]....
.L_24:
        /*0040*/ 	.word	0x000000b0


	//   ....[1]....
        /*0044*/ 	.word	0x000010f0


	//   ....[2]....
        /*0048*/ 	.word	0x000012c0


	//   ....[3]....
        /*004c*/ 	.word	0x00001450


	//   ....[4]....
        /*0050*/ 	.word	0x00001620


	//----- nvinfo : EIATTR_CRS_STACK_SIZE
	.align		4
.L_25:
        /*0054*/ 	.byte	0x04, 0x1e
        /*0056*/ 	.short	(.L_27 - .L_26)
.L_26:
        /*0058*/ 	.word	0x00000000


	//----- nvinfo : EIATTR_CBANK_PARAM_SIZE
	.align		4
.L_27:
        /*005c*/ 	.byte	0x03, 0x19
        /*005e*/ 	.short	0x000c


	//----- nvinfo : EIATTR_PARAM_CBANK
	.align		4
        /*0060*/ 	.byte	0x04, 0x0a
        /*0062*/ 	.short	(.L_29 - .L_28)
	.align		4
.L_28:
        /*0064*/ 	.word	index@(.nv.constant0._Z18SOR_NOT_InterleavePfi)
        /*0068*/ 	.short	0x0380
        /*006a*/ 	.short	0x000c


	//----- nvinfo : EIATTR_SW_WAR
	.align		4
.L_29:
        /*006c*/ 	.byte	0x04, 0x36
        /*006e*/ 	.short	(.L_31 - .L_30)
.L_30:
        /*0070*/ 	.word	0x00000008
.L_31:


//--------------------- .nv.info._Z10SOR_stripsPfi --------------------------
	.section	.nv.info._Z10SOR_stripsPfi,"",@"SHT_CUDA_INFO"
	.sectionflags	@""
	.align	4


	//----- nvinfo : EIATTR_CUDA_API_VERSION
	.align		4
        /*0000*/ 	.byte	0x04, 0x37
        /*0002*/ 	.short	(.L_33 - .L_32)
.L_32:
        /*0004*/ 	.word	0x00000082


	//----- nvinfo : EIATTR_KPARAM_INFO
	.align		4
.L_33:
        /*0008*/ 	.byte	0x04, 0x17
        /*000a*/ 	.short	(.L_35 - .L_34)
.L_34:
        /*000c*/ 	.word	0x00000000
        /*0010*/ 	.short	0x0001
        /*0012*/ 	.short	0x0008
        /*0014*/ 	.byte	0x00, 0xf0, 0x11, 0x00


	//----- nvinfo : EIATTR_KPARAM_INFO
	.align		4
.L_35:
        /*0018*/ 	.byte	0x04, 0x17
        /*001a*/ 	.short	(.L_37 - .L_36)
.L_36:
        /*001c*/ 	.word	0x00000000
        /*0020*/ 	.short	0x0000
        /*0022*/ 	.short	0x0000
        /*0024*/ 	.byte	0x00, 0xf5, 0x21, 0x00


	//----- nvinfo : EIATTR_SPARSE_MMA_MASK
	.align		4
.L_37:
        /*0028*/ 	.byte	0x03, 0x50
        /*002a*/ 	.short	0x0000


	//----- nvinfo : EIATTR_MAXREG_COUNT
	.align		4
        /*002c*/ 	.byte	0x03, 0x1b
        /*002e*/ 	.short	0x00ff


	//----- nvinfo : EIATTR_NUM_BARRIERS
	.align		4
        /*0030*/ 	.byte	0x02, 0x4c
        /*0032*/ 	.byte	0x01
	.zero		1


	//----- nvinfo : EIATTR_MERCURY_ISA_VERSION
	.align		4
        /*0034*/ 	.byte	0x03, 0x5f
        /*0036*/ 	.short	0x0101


	//----- nvinfo : EIATTR_VRC_CTA_INIT_COUNT
	.align		4
        /*0038*/ 	.byte	0x02, 0x4a
	.zero		1
	.zero		1


	//----- nvinfo : EIATTR_EXIT_INSTR_OFFSETS
	.align		4
        /*003c*/ 	.byte	0x04, 0x1c
        /*003e*/ 	.short	(.L_39 - .L_38)


	//   ....[0]....
.L_38:
        /*0040*/ 	.word	0x00000ee0


	//----- nvinfo : EIATTR_CRS_STACK_SIZE
	.align		4
.L_39:
        /*0044*/ 	.byte	0x04, 0x1e
        /*0046*/ 	.short	(.L_41 - .L_40)
.L_40:
        /*0048*/ 	.word	0x00000000


	//----- nvinfo : EIATTR_CBANK_PARAM_SIZE
	.align		4
.L_41:
        /*004c*/ 	.byte	0x03, 0x19
        /*004e*/ 	.short	0x000c


	//----- nvinfo : EIATTR_PARAM_CBANK
	.align		4
        /*0050*/ 	.byte	0x04, 0x0a
        /*0052*/ 	.short	(.L_43 - .L_42)
	.align		4
.L_42:
        /*0054*/ 	.word	index@(.nv.constant0._Z10SOR_stripsPfi)
        /*0058*/ 	.short	0x0380
        /*005a*/ 	.short	0x000c


	//----- nvinfo : EIATTR_SW_WAR
	.align		4
.L_43:
        /*005c*/ 	.byte	0x04, 0x36
        /*005e*/ 	.short	(.L_45 - .L_44)
.L_44:
        /*0060*/ 	.word	0x00000008
.L_45:


//--------------------- .nv.info._Z9SOR_blockPfi  --------------------------
	.section	.nv.info._Z9SOR_blockPfi,"",@"SHT_CUDA_INFO"
	.sectionflags	@""
	.align	4


	//----- nvinfo : EIATTR_CUDA_API_VERSION
	.align		4
        /*0000*/ 	.byte	0x04, 0x37
        /*0002*/ 	.short	(.L_47 - .L_46)
.L_46:
        /*0004*/ 	.word	0x00000082


	//----- nvinfo : EIATTR_KPARAM_INFO
	.align		4
.L_47:
        /*0008*/ 	.byte	0x04, 0x17
        /*000a*/ 	.short	(.L_49 - .L_48)
.L_48:
        /*000c*/ 	.word	0x00000000
        /*0010*/ 	.short	0x0001
        /*0012*/ 	.short	0x0008
        /*0014*/ 	.byte	0x00, 0xf0, 0x11, 0x00


	//----- nvinfo : EIATTR_KPARAM_INFO
	.align		4
.L_49:
        /*0018*/ 	.byte	0x04, 0x17
        /*001a*/ 	.short	(.L_51 - .L_50)
.L_50:
        /*001c*/ 	.word	0x00000000
        /*0020*/ 	.short	0x0000
        /*0022*/ 	.short	0x0000
        /*0024*/ 	.byte	0x00, 0xf5, 0x21, 0x00


	//----- nvinfo : EIATTR_SPARSE_MMA_MASK
	.align		4
.L_51:
        /*0028*/ 	.byte	0x03, 0x50
        /*002a*/ 	.short	0x0000


	//----- nvinfo : EIATTR_MAXREG_COUNT
	.align		4
        /*002c*/ 	.byte	0x03, 0x1b
        /*002e*/ 	.short	0x00ff


	//----- nvinfo : EIATTR_NUM_BARRIERS
	.align		4
        /*0030*/ 	.byte	0x02, 0x4c
        /*0032*/ 	.byte	0x01
	.zero		1


	//----- nvinfo : EIATTR_MERCURY_ISA_VERSION
	.align		4
        /*0034*/ 	.byte	0x03, 0x5f
        /*0036*/ 	.short	0x0101


	//----- nvinfo : EIATTR_VRC_CTA_INIT_COUNT
	.align		4
        /*0038*/ 	.byte	0x02, 0x4a
	.zero		1
	.zero		1


	//----- nvinfo : EIATTR_EXIT_INSTR_OFFSETS
	.align		4
        /*003c*/ 	.byte	0x04, 0x1c
        /*003e*/ 	.short	(.L_53 - .L_52)


	//   ....[0]....
.L_52:
        /*0040*/ 	.word	0x00001e50


	//----- nvinfo : EIATTR_CRS_STACK_SIZE
	.align		4
.L_53:
        /*0044*/ 	.byte	0x04, 0x1e
        /*0046*/ 	.short	(.L_55 - .L_54)
.L_54:
        /*0048*/ 	.word	0x00000000


	//----- nvinfo : EIATTR_CBANK_PARAM_SIZE
	.align		4
.L_55:
        /*004c*/ 	.byte	0x03, 0x19
        /*004e*/ 	.short	0x000c


	//----- nvinfo : EIATTR_PARAM_CBANK
	.align		4
        /*0050*/ 	.byte	0x04, 0x0a
        /*0052*/ 	.short	(.L_57 - .L_56)
	.align		4
.L_56:
        /*0054*/ 	.word	index@(.nv.constant0._Z9SOR_blockPfi)
        /*0058*/ 	.short	0x0380
        /*005a*/ 	.short	0x000c


	//----- nvinfo : EIATTR_SW_WAR
	.align		4
.L_57:
        /*005c*/ 	.byte	0x04, 0x36
        /*005e*/ 	.short	(.L_59 - .L_58)
.L_58:
        /*0060*/ 	.word	0x00000008
.L_59:


//--------------------- .nv.callgraph             --------------------------
	.section	.nv.callgraph,"",@"SHT_CUDA_CALLGRAPH"
	.align	4
	.sectionentsize	8
	.align		4
        /*0000*/ 	.word	0x00000000
	.align		4
        /*0004*/ 	.word	0xffffffff
	.align		4
        /*0008*/ 	.word	0x00000000
	.align		4
        /*000c*/ 	.word	0xfffffffe
	.align		4
        /*0010*/ 	.word	0x00000000
	.align		4
        /*0014*/ 	.word	0xfffffffd
	.align		4
        /*0018*/ 	.word	0x00000000
	.align		4
        /*001c*/ 	.word	0xfffffffc


//--------------------- .text._Z18SOR_NOT_InterleavePfi --------------------------
	.section	.text._Z18SOR_NOT_InterleavePfi,"ax",@progbits
	.align	128
        .global         _Z18SOR_NOT_InterleavePfi
        .type           _Z18SOR_NOT_InterleavePfi,@function
        .size           _Z18SOR_NOT_InterleavePfi,(.L_x_37 - _Z18SOR_NOT_InterleavePfi)
        .other          _Z18SOR_NOT_InterleavePfi,@"STO_CUDA_ENTRY STV_DEFAULT"
_Z18SOR_NOT_InterleavePfi:
.text._Z18SOR_NOT_InterleavePfi:
[----:B------:R-:W-:Y:S01]  /*0000*/  LDC R1, c[0x0][0x37c] ;  /* 0x0000df00ff017b82 */ /* 0x000fe20000000800 */
[----:B------:R-:W0:Y:S01]  /*0010*/  LDCU UR5, c[0x0][0x360] ;  /* 0x00006c00ff0577ac */ /* 0x000e220008000800 */
[----:B------:R-:W1:Y:S01]  /*0020*/  LDCU UR4, c[0x0][0x388] ;  /* 0x00007100ff0477ac */ /* 0x000e620008000800 */
[----:B------:R-:W2:Y:S01]  /*0030*/  LDCU UR6, c[0x0][0x364] ;  /* 0x00006c80ff0677ac */ /* 0x000ea20008000800 */
[----:B0-----:R-:W0:Y:S01]  /*0040*/  I2F.U32.RP R0, UR5 ;  /* 0x0000000500007d06 */ /* 0x001e220008209000 */
[----:B-1----:R-:W-:Y:S01]  /*0050*/  IMAD.U32 R7, RZ, RZ, UR4 ;  /* 0x00000004ff077e24 */ /* 0x002fe2000f8e00ff */
[----:B--2---:R-:W-:-:S03]  /*0060*/  UIMAD UR4, UR5, UR6, URZ ;  /* 0x00000006050472a4 */ /* 0x004fc6000f8e02ff */
[----:B------:R-:W-:-:S03]  /*0070*/  IMAD R6, R7, R7, RZ ;  /* 0x0000000707067224 */ /* 0x000fc600078e02ff */
[----:B------:R-:W1:Y:S02]  /*0080*/  I2F.U32.RP R2, UR6 ;  /* 0x0000000600027d06 */ /* 0x000e640008209000 */
[----:B------:R-:W-:-:S06]  /*0090*/  ISETP.LT.U32.AND P0, PT, R6, UR4, PT ;  /* 0x0000000406007c0c */ /* 0x000fcc000bf01070 */
[----:B0-----:R-:W0:Y:S07]  /*00a0*/  MUFU.RCP R0, R0 ;  /* 0x0000000000007308 */ /* 0x001e2e0000001000 */
[----:B-1----:R-:W-:Y:S05]  /*00b0*/  @P0 EXIT ;  /* 0x000000000000094d */ /* 0x002fea0003800000 */
[----:B------:R-:W1:Y:S01]  /*00c0*/  I2F.U32.RP R8, UR4 ;  /* 0x0000000400087d06 */ /* 0x000e620008209000 */
[----:B0-----:R-:W-:Y:S01]  /*00d0*/  VIADD R0, R0, 0xffffffe ;  /* 0x0ffffffe00007836 */ /* 0x001fe20000000000 */
[----:B------:R-:W0:Y:S01]  /*00e0*/  S2R R10, SR_TID.Y ;  /* 0x00000000000a7919 */ /* 0x000e220000002200 */
[----:B------:R-:W0:Y:S05]  /*00f0*/  S2R R11, SR_TID.X ;  /* 0x00000000000b7919 */ /* 0x000e2a0000002100 */
[----:B------:R-:W2:Y:S08]  /*0100*/  MUFU.RCP R2, R2 ;  /* 0x0000000200027308 */ /* 0x000eb00000001000 */
[----:B-1----:R-:W1:Y:S08]  /*0110*/  MUFU.RCP R8, R8 ;  /* 0x0000000800087308 */ /* 0x002e700000001000 */
[----:B------:R-:W3:Y:S01]  /*0120*/  F2I.FTZ.U32.TRUNC.NTZ R9, R0 ;  /* 0x0000000000097305 */ /* 0x000ee2000021f000 */
[----:B--2---:R-:W-:Y:S01]  /*0130*/  IADD3 R4, PT, PT, R2, 0xffffffe, RZ ;  /* 0x0ffffffe02047810 */ /* 0x004fe20007ffe0ff */
[----:B------:R-:W-:-:S06]  /*0140*/  IMAD R2, RZ, RZ, -UR4 ;  /* 0x80000004ff027e24 */ /* 0x000fcc000f8e02ff */
[----:B------:R2:W4:Y:S01]  /*0150*/  F2I.FTZ.U32.TRUNC.NTZ R5, R4 ;  /* 0x0000000400057305 */ /* 0x000522000021f000 */
[----:B-1----:R-:W-:Y:S02]  /*0160*/  VIADD R3, R8, 0xffffffe ;  /* 0x0ffffffe08037836 */ /* 0x002fe40000000000 */
[----:B------:R-:W-:Y:S02]  /*0170*/  IMAD.MOV.U32 R8, RZ, RZ, RZ ;  /* 0x000000ffff087224 */ /* 0x000fe400078e00ff */
[----:B---3--:R-:W-:-:S03]  /*0180*/  IMAD.MOV R13, RZ, RZ, -R9 ;  /* 0x000000ffff0d7224 */ /* 0x008fc600078e0a09 */
[----:B------:R-:W1:Y:S01]  /*0190*/  F2I.FTZ.U32.TRUNC.NTZ R3, R3 ;  /* 0x0000000300037305 */ /* 0x000e62000021f000 */
[----:B--2---:R-:W-:Y:S02]  /*01a0*/  HFMA2 R4, -RZ, RZ, 0, 0 ;  /* 0x00000000ff047431 */ /* 0x004fe400000001ff */
[----:B------:R-:W-:Y:S01]  /*01b0*/  IMAD R13, R13, UR5, RZ ;  /* 0x000000050d0d7c24 */ /* 0x000fe2000f8e02ff */
[----:B----4-:R-:W-:-:S03]  /*01c0*/  IADD3 R0, PT, PT, RZ, -R5, RZ ;  /* 0x80000005ff007210 */ /* 0x010fc60007ffe0ff */
[----:B------:R-:W-:-:S04]  /*01d0*/  IMAD.HI.U32 R8, R9, R13, R8 ;  /* 0x0000000d09087227 */ /* 0x000fc800078e0008 */
[----:B------:R-:W-:Y:S02]  /*01e0*/  IMAD R9, R0, UR6, RZ ;  /* 0x0000000600097c24 */ /* 0x000fe4000f8e02ff */
[----:B0-----:R-:W-:Y:S02]  /*01f0*/  IMAD R0, R11, UR5, R10 ;  /* 0x000000050b007c24 */ /* 0x001fe4000f8e020a */
[----:B------:R-:W-:-:S04]  /*0200*/  IMAD.HI.U32 R5, R5, R9, R4 ;  /* 0x0000000905057227 */ /* 0x000fc800078e0004 */
[----:B-1----:R-:W-:Y:S02]  /*0210*/  IMAD R9, R2, R3, RZ ;  /* 0x0000000302097224 */ /* 0x002fe400078e02ff */
[----:B------:R-:W-:Y:S02]  /*0220*/  IMAD.MOV.U32 R2, RZ, RZ, RZ ;  /* 0x000000ffff027224 */ /* 0x000fe400078e00ff */
[----:B------:R-:W-:-:S04]  /*0230*/  IMAD.HI.U32 R4, R8, R7, RZ ;  /* 0x0000000708047227 */ /* 0x000fc800078e00ff */
[----:B------:R-:W-:-:S04]  /*0240*/  IMAD.HI.U32 R8, R8, R0, RZ ;  /* 0x0000000008087227 */ /* 0x000fc800078e00ff */
[----:B------:R-:W-:Y:S01]  /*0250*/  IMAD.HI.U32 R3, R3, R9, R2 ;  /* 0x0000000903037227 */ /* 0x000fe200078e0002 */
[----:B------:R-:W-:-:S03]  /*0260*/  IADD3 R9, PT, PT, -R8, RZ, RZ ;  /* 0x000000ff08097210 */ /* 0x000fc60007ffe1ff */
[----:B------:R-:W-:Y:S02]  /*0270*/  IMAD.MOV R2, RZ, RZ, -R4 ;  /* 0x000000ffff027224 */ /* 0x000fe400078e0a04 */
[----:B------:R-:W-:Y:S02]  /*0280*/  IMAD R10, R9, UR5, R0 ;  /* 0x00000005090a7c24 */ /* 0x000fe4000f8e0200 */
[----:B------:R-:W-:Y:S02]  /*0290*/  IMAD R2, R2, UR5, R7 ;  /* 0x0000000502027c24 */ /* 0x000fe4000f8e0207 */
[----:B------:R-:W-:Y:S01]  /*02a0*/  IMAD.HI.U32 R8, R5, R7, RZ ;  /* 0x0000000705087227 */ /* 0x000fe200078e00ff */
[----:B------:R-:W-:Y:S02]  /*02b0*/  ISETP.GE.U32.AND P1, PT, R10, UR5, PT ;  /* 0x000000050a007c0c */ /* 0x000fe4000bf26070 */
[----:B------:R-:W-:Y:S01]  /*02c0*/  ISETP.GE.U32.AND P2, PT, R2, UR5, PT ;  /* 0x0000000502007c0c */ /* 0x000fe2000bf46070 */
[----:B------:R-:W-:-:S04]  /*02d0*/  IMAD.HI.U32 R15, R3, R6, RZ ;  /* 0x00000006030f7227 */ /* 0x000fc800078e00ff */
[----:B------:R-:W-:Y:S01]  /*02e0*/  IMAD.HI.U32 R12, R5, R0, RZ ;  /* 0x00000000050c7227 */ /* 0x000fe200078e00ff */
[----:B------:R-:W-:-:S03]  /*02f0*/  IADD3 R9, PT, PT, -R15, RZ, RZ ;  /* 0x000000ff0f097210 */ /* 0x000fc60007ffe1ff */
[----:B------:R-:W-:Y:S02]  /*0300*/  IMAD.MOV R14, RZ, RZ, -R8 ;  /* 0x000000ffff0e7224 */ /* 0x000fe400078e0a08 */
[----:B------:R-:W-:Y:S02]  /*0310*/  IMAD.MOV R5, RZ, RZ, -R12 ;  /* 0x000000ffff057224 */ /* 0x000fe400078e0a0c */
[----:B------:R-:W-:Y:S02]  /*0320*/  IMAD R3, R14, UR6, R7 ;  /* 0x000000060e037c24 */ /* 0x000fe4000f8e0207 */
[----:B------:R-:W-:Y:S02]  /*0330*/  IMAD R0, R5, UR6, R0 ;  /* 0x0000000605007c24 */ /* 0x000fe4000f8e0200 */
[----:B------:R-:W-:Y:S01]  /*0340*/  IMAD R5, R9, UR4, R6 ;  /* 0x0000000409057c24 */ /* 0x000fe2000f8e0206 */
[----:B------:R-:W-:Y:S01]  /*0350*/  ISETP.GE.U32.AND P5, PT, R3, UR6, PT ;  /* 0x0000000603007c0c */ /* 0x000fe2000bfa6070 */
[----:B------:R-:W-:Y:S01]  /*0360*/  @P2 VIADD R2, R2, -UR5 ;  /* 0x8000000502022c36 */ /* 0x000fe20008000000 */
[----:B------:R-:W-:Y:S01]  /*0370*/  ISETP.GE.U32.AND P0, PT, R0, UR6, PT ;  /* 0x0000000600007c0c */ /* 0x000fe2000bf06070 */
[----:B------:R-:W-:Y:S01]  /*0380*/  @P1 VIADD R10, R10, -UR5 ;  /* 0x800000050a0a1c36 */ /* 0x000fe20008000000 */
[----:B------:R-:W-:Y:S01]  /*0390*/  ISETP.GE.U32.AND P3, PT, R5, UR4, PT ;  /* 0x0000000405007c0c */ /* 0x000fe2000bf66070 */
[----:B------:R-:W-:Y:S01]  /*03a0*/  @P2 VIADD R4, R4, 0x1 ;  /* 0x0000000104042836 */ /* 0x000fe20000000000 */
[----:B------:R-:W-:Y:S01]  /*03b0*/  ISETP.GE.U32.AND P1, PT, R2, UR5, PT ;  /* 0x0000000502007c0c */ /* 0x000fe2000bf26070 */
[----:B------:R-:W-:Y:S01]  /*03c0*/  IMAD.MOV.U32 R13, RZ, RZ, RZ ;  /* 0x000000ffff0d7224 */ /* 0x000fe200078e00ff */
[----:B------:R-:W-:-:S02]  /*03d0*/  ISETP.GE.U32.AND P6, PT, R10, UR5, PT ;  /* 0x000000050a007c0c */ /* 0x000fc4000bfc6070 */
[----:B------:R-:W-:-:S03]  /*03e0*/  IADD3 R6, PT, PT, R6, -R7, RZ ;  /* 0x8000000706067210 */ /* 0x000fc60007ffe0ff */
[----:B------:R-:W-:Y:S02]  /*03f0*/  @P5 IADD3 R3, PT, PT, R3, -UR6, RZ ;  /* 0x8000000603035c10 */ /* 0x000fe4000fffe0ff */
[----:B------:R-:W-:Y:S01]  /*0400*/  @P0 VIADD R0, R0, -UR6 ;  /* 0x8000000600000c36 */ /* 0x000fe20008000000 */
[----:B------:R-:W-:Y:S01]  /*0410*/  @P5 IADD3 R8, PT, PT, R8, 0x1, RZ ;  /* 0x0000000108085810 */ /* 0x000fe20007ffe0ff */
[----:B------:R-:W-:Y:S01]  /*0420*/  @P0 VIADD R12, R12, 0x1 ;  /* 0x000000010c0c0836 */ /* 0x000fe20000000000 */
[----:B------:R-:W-:Y:S01]  /*0430*/  @P3 IADD3 R5, PT, PT, R5, -UR4, RZ ;  /* 0x8000000405053c10 */ /* 0x000fe2000fffe0ff */
[----:B------:R-:W-:Y:S01]  /*0440*/  @P1 VIADD R4, R4, 0x1 ;  /* 0x0000000104041836 */ /* 0x000fe20000000000 */
[----:B------:R-:W-:Y:S01]  /*0450*/  ISETP.GE.U32.AND P4, PT, R3, UR6, PT ;  /* 0x0000000603007c0c */ /* 0x000fe2000bf86070 */
[----:B------:R-:W-:Y:S01]  /*0460*/  @P3 VIADD R15, R15, 0x1 ;  /* 0x000000010f0f3836 */ /* 0x000fe20000000000 */
[----:B------:R-:W-:Y:S01]  /*0470*/  ISETP.GE.U32.AND P2, PT, R0, UR6, PT ;  /* 0x0000000600007c0c */ /* 0x000fe2000bf46070 */
[----:B------:R-:W-:Y:S01]  /*0480*/  @P6 VIADD R10, R10, -UR5 ;  /* 0x800000050a0a6c36 */ /* 0x000fe20008000000 */
[----:B------:R-:W-:-:S02]  /*0490*/  ISETP.GE.U32.AND P1, PT, R5, UR4, PT ;  /* 0x0000000405007c0c */ /* 0x000fc4000bf26070 */
[----:B------:R-:W-:Y:S02]  /*04a0*/  ISETP.NE.U32.AND P5, PT, RZ, UR4, PT ;  /* 0x00000004ff007c0c */ /* 0x000fe4000bfa5070 */
[----:B------:R-:W-:Y:S02]  /*04b0*/  ISETP.NE.U32.AND P0, PT, RZ, UR6, PT ;  /* 0x00000006ff007c0c */ /* 0x000fe4000bf05070 */
[----:B------:R-:W-:Y:S01]  /*04c0*/  LOP3.LUT R5, RZ, UR6, RZ, 0x33, !PT ;  /* 0x00000006ff057c12 */ /* 0x000fe2000f8e33ff */
[----:B------:R-:W0:Y:S01]  /*04d0*/  LDCU.64 UR6, c[0x0][0x358] ;  /* 0x00006b00ff0677ac */ /* 0x000e220008000a00 */
[----:B------:R-:W-:Y:S01]  /*04e0*/  ISETP.NE.U32.AND P6, PT, RZ, UR5, PT ;  /* 0x00000005ff007c0c */ /* 0x000fe2000bfc5070 */
[----:B------:R-:W-:Y:S01]  /*04f0*/  @P4 VIADD R8, R8, 0x1 ;  /* 0x0000000108084836 */ /* 0x000fe20000000000 */
[----:B------:R-:W-:Y:S02]  /*0500*/  LOP3.LUT R3, RZ, UR5, RZ, 0x33, !PT ;  /* 0x00000005ff037c12 */ /* 0x000fe4000f8e33ff */
[----:B------:R-:W-:Y:S01]  /*0510*/  @P2 IADD3 R12, PT, PT, R12, 0x1, RZ ;  /* 0x000000010c0c2810 */ /* 0x000fe20007ffe0ff */
[----:B------:R-:W-:Y:S01]  /*0520*/  @P1 VIADD R15, R15, 0x1 ;  /* 0x000000010f0f1836 */ /* 0x000fe20000000000 */
[----:B------:R-:W-:-:S02]  /*0530*/  SEL R8, R5, R8, !P0 ;  /* 0x0000000805087207 */ /* 0x000fc40004000000 */
[----:B------:R-:W-:Y:S02]  /*0540*/  @!P5 LOP3.LUT R15, RZ, UR4, RZ, 0x33, !PT ;  /* 0x00000004ff0fdc12 */ /* 0x000fe4000f8e33ff */
[----:B------:R-:W-:Y:S01]  /*0550*/  SEL R5, R5, R12, !P0 ;  /* 0x0000000c05057207 */ /* 0x000fe20004000000 */
[----:B------:R-:W-:Y:S01]  /*0560*/  IMAD R8, R8, R7, RZ ;  /* 0x0000000708087224 */ /* 0x000fe200078e02ff */
[----:B------:R-:W-:Y:S01]  /*0570*/  ISETP.GE.U32.AND P0, PT, R15, 0x2, PT ;  /* 0x000000020f00780c */ /* 0x000fe20003f06070 */
[----:B------:R-:W-:Y:S01]  /*0580*/  VIADD R12, R7, 0xffffffff ;  /* 0xffffffff070c7836 */ /* 0x000fe20000000000 */
[C---:B------:R-:W-:Y:S02]  /*0590*/  SEL R0, R3.reuse, R4, !P6 ;  /* 0x0000000403007207 */ /* 0x040fe40007000000 */
[----:B------:R-:W-:Y:S02]  /*05a0*/  SEL R3, R3, R10, !P6 ;  /* 0x0000000a03037207 */ /* 0x000fe40007000000 */
[----:B------:R-:W-:-:S03]  /*05b0*/  VIMNMX.U32 R15, PT, PT, R15, 0x1, !PT ;  /* 0x000000010f0f7848 */ /* 0x000fc60007fe0000 */
[----:B------:R-:W-:-:S04]  /*05c0*/  IMAD R3, R0, R3, -R7 ;  /* 0x0000000300037224 */ /* 0x000fc800078e0a07 */
[----:B------:R-:W-:Y:S01]  /*05d0*/  IMAD R14, R5, R8, R3 ;  /* 0x00000008050e7224 */ /* 0x000fe200078e0203 */
[----:B0-----:R-:W-:Y:S06]  /*05e0*/  @!P0 BRA `(.L_x_0) ;  /* 0x0000000800b88947 */ /* 0x001fec0003800000 */
[----:B------:R-:W-:Y:S01]  /*05f0*/  IABS R16, R0 ;  /* 0x0000000000107213 */ /* 0x000fe20000000000 */
[----:B------:R-:W0:Y:S01]  /*0600*/  LDC.64 R2, c[0x0][0x380] ;  /* 0x0000e000ff027b82 */ /* 0x000e220000000a00 */
[----:B------:R-:W-:Y:S01]  /*0610*/  BSSY.RECONVERGENT B0, `(.L_x_0) ;  /* 0x00000ab000007945 */ /* 0x000fe20003800200 */
[----:B------:R-:W-:Y:S01]  /*0620*/  LOP3.LUT R13, R15, 0x7ffffffe, RZ, 0xc0, !PT ;  /* 0x7ffffffe0f0d7812 */ /* 0x000fe200078ec0ff */
[----:B------:R-:W1:Y:S01]  /*0630*/  I2F.RP R7, R16 ;  /* 0x0000001000077306 */ /* 0x000e620000209400 */
[----:B------:R-:W-:Y:S01]  /*0640*/  MOV R18, RZ ;  /* 0x000000ff00127202 */ /* 0x000fe20000000f00 */
[----:B------:R-:W2:Y:S06]  /*0650*/  LDCU UR8, c[0x0][0x388] ;  /* 0x00007100ff0877ac */ /* 0x000eac0008000800 */
[----:B-1----:R-:W1:Y:S02]  /*0660*/  MUFU.RCP R7, R7 ;  /* 0x0000000700077308 */ /* 0x002e640000001000 */
[----:B-1----:R-:W-:-:S06]  /*0670*/  IADD3 R4, PT, PT, R7, 0xffffffe, RZ ;  /* 0x0ffffffe07047810 */ /* 0x002fcc0007ffe0ff */
[----:B------:R1:W3:Y:S02]  /*0680*/  F2I.FTZ.U32.TRUNC.NTZ R5, R4 ;  /* 0x0000000400057305 */ /* 0x0002e4000021f000 */
[----:B-1----:R-:W-:Y:S02]  /*0690*/  IMAD.MOV.U32 R4, RZ, RZ, RZ ;  /* 0x000000ffff047224 */ /* 0x002fe400078e00ff */
[----:B---3--:R-:W-:-:S04]  /*06a0*/  IMAD.MOV R17, RZ, RZ, -R5 ;  /* 0x000000ffff117224 */ /* 0x008fc800078e0a05 */
[----:B------:R-:W-:-:S04]  /*06b0*/  IMAD R17, R17, R16, RZ ;  /* 0x0000001011117224 */ /* 0x000fc800078e02ff */
[----:B0-2---:R-:W-:-:S07]  /*06c0*/  IMAD.HI.U32 R17, R5, R17, R4 ;  /* 0x0000001105117227 */ /* 0x005fce00078e0004 */
.L_x_5:
[----:B------:R-:W-:Y:S01]  /*06d0*/  IABS R7, R0 ;  /* 0x0000000000077213 */ /* 0x000fe20000000000 */
[----:B------:R-:W-:Y:S01]  /*06e0*/  BSSY.RECONVERGENT B1, `(.L_x_1) ;  /* 0x0000063000017945 */ /* 0x000fe20003800200 */
[----:B------:R-:W-:Y:S02]  /*06f0*/  IABS R8, R18 ;  /* 0x0000001200087213 */ /* 0x000fe40000000000 */
[----:B01----:R-:W0:Y:S01]  /*0700*/  I2F.RP R9, R7 ;  /* 0x0000000700097306 */ /* 0x003e220000209400 */
[----:B------:R-:W-:Y:S02]  /*0710*/  IABS R10, R0 ;  /* 0x00000000000a7213 */ /* 0x000fe40000000000 */
[----:B------:R-:W-:-:S04]  /*0720*/  IMAD.HI.U32 R17, R17, R8, RZ ;  /* 0x0000000811117227 */ /* 0x000fc800078e00ff */
[----:B------:R-:W-:-:S04]  /*0730*/  IMAD.MOV R11, RZ, RZ, -R10 ;  /* 0x000000ffff0b7224 */ /* 0x000fc800078e0a0a */
[----:B------:R-:W-:Y:S01]  /*0740*/  IMAD R8, R17, R11, R8 ;  /* 0x0000000b11087224 */ /* 0x000fe200078e0208 */
[----:B0-----:R-:W0:Y:S04]  /*0750*/  MUFU.RCP R9, R9 ;  /* 0x0000000900097308 */ /* 0x001e280000001000 */
[----:B------:R-:W-:-:S13]  /*0760*/  ISETP.GT.U32.AND P0, PT, R16, R8, PT ;  /* 0x000000081000720c */ /* 0x000fda0003f04070 */
[----:B------:R-:W-:Y:S01]  /*0770*/  @!P0 IADD3 R8, PT, PT, R8, -R7, RZ ;  /* 0x8000000708088210 */ /* 0x000fe20007ffe0ff */
[----:B0-----:R-:W-:-:S03]  /*0780*/  VIADD R4, R9, 0xffffffe ;  /* 0x0ffffffe09047836 */ /* 0x001fc60000000000 */
[----:B------:R-:W-:Y:S01]  /*0790*/  ISETP.GT.U32.AND P0, PT, R16, R8, PT ;  /* 0x000000081000720c */ /* 0x000fe20003f04070 */
[----:B------:R-:W-:Y:S01]  /*07a0*/  VIADD R9, R18, 0x1 ;  /* 0x0000000112097836 */ /* 0x000fe20000000000 */
[----:B------:R0:W1:Y:S01]  /*07b0*/  F2I.FTZ.U32.TRUNC.NTZ R5, R4 ;  /* 0x0000000400057305 */ /* 0x000062000021f000 */
[----:B------:R-:W-:-:S03]  /*07c0*/  IMAD.MOV.U32 R16, RZ, RZ, R7 ;  /* 0x000000ffff107224 */ /* 0x000fc600078e0007 */
[----:B------:R-:W-:Y:S01]  /*07d0*/  ISETP.GE.AND P3, PT, R9, RZ, PT ;  /* 0x000000ff0900720c */ /* 0x000fe20003f66270 */
[----:B0-----:R-:W-:-:S06]  /*07e0*/  IMAD.MOV.U32 R4, RZ, RZ, RZ ;  /* 0x000000ffff047224 */ /* 0x001fcc00078e00ff */
[----:B------:R-:W-:Y:S02]  /*07f0*/  @!P0 IADD3 R8, PT, PT, R8, -R7, RZ ;  /* 0x8000000708088210 */ /* 0x000fe40007ffe0ff */
[----:B------:R-:W-:Y:S02]  /*0800*/  ISETP.NE.AND P0, PT, R0, RZ, PT ;  /* 0x000000ff0000720c */ /* 0x000fe40003f05270 */
[----:B-1----:R-:W-:-:S05]  /*0810*/  IADD3 R10, PT, PT, RZ, -R5, RZ ;  /* 0x80000005ff0a7210 */ /* 0x002fca0007ffe0ff */
[----:B------:R-:W-:Y:S01]  /*0820*/  IMAD R17, R10, R7, RZ ;  /* 0x000000070a117224 */ /* 0x000fe200078e02ff */
[----:B------:R-:W-:-:S03]  /*0830*/  IABS R10, R9 ;  /* 0x00000009000a7213 */ /* 0x000fc60000000000 */
[----:B------:R-:W-:Y:S01]  /*0840*/  IMAD.HI.U32 R17, R5, R17, R4 ;  /* 0x0000001105117227 */ /* 0x000fe200078e0004 */
[----:B------:R-:W-:-:S05]  /*0850*/  LOP3.LUT R5, RZ, R0, RZ, 0x33, !PT ;  /* 0x00000000ff057212 */ /* 0x000fca00078e33ff */
[----:B------:R-:W-:-:S04]  /*0860*/  IMAD.HI.U32 R4, R17, R10, RZ ;  /* 0x0000000a11047227 */ /* 0x000fc800078e00ff */
[----:B------:R-:W-:-:S05]  /*0870*/  IMAD R4, R4, R11, R10 ;  /* 0x0000000b04047224 */ /* 0x000fca00078e020a */
[----:B------:R-:W-:-:S13]  /*0880*/  ISETP.GT.U32.AND P1, PT, R16, R4, PT ;  /* 0x000000041000720c */ /* 0x000fda0003f24070 */
[----:B------:R-:W-:Y:S01]  /*0890*/  @!P1 IMAD.IADD R4, R4, 0x1, -R7 ;  /* 0x0000000104049824 */ /* 0x000fe200078e0a07 */
[----:B------:R-:W-:-:S04]  /*08a0*/  ISETP.GE.AND P1, PT, R18, RZ, PT ;  /* 0x000000ff1200720c */ /* 0x000fc80003f26270 */
[----:B------:R-:W-:-:S09]  /*08b0*/  ISETP.GT.U32.AND P2, PT, R16, R4, PT ;  /* 0x000000041000720c */ /* 0x000fd20003f44070 */
[----:B------:R-:W-:-:S04]  /*08c0*/  @!P1 IMAD.MOV R8, RZ, RZ, -R8 ;  /* 0x000000ffff089224 */ /* 0x000fc800078e0a08 */
[----:B------:R-:W-:Y:S01]  /*08d0*/  @!P2 IMAD.IADD R4, R4, 0x1, -R7 ;  /* 0x000000010404a824 */ /* 0x000fe200078e0a07 */
[----:B------:R-:W-:Y:S01]  /*08e0*/  SEL R8, R5, R8, !P0 ;  /* 0x0000000805087207 */ /* 0x000fe20004000000 */
[----:B------:R-:W-:-:S03]  /*08f0*/  IMAD.U32 R7, RZ, RZ, UR8 ;  /* 0x00000008ff077e24 */ /* 0x000fc6000f8e00ff */
[----:B------:R-:W-:Y:S02]  /*0900*/  @!P3 IADD3 R4, PT, PT, -R4, RZ, RZ ;  /* 0x000000ff0404b210 */ /* 0x000fe40007ffe1ff */
[----:B------:R-:W-:Y:S02]  /*0910*/  ISETP.NE.AND P1, PT, R8, RZ, PT ;  /* 0x000000ff0800720c */ /* 0x000fe40003f25270 */
[----:B------:R-:W-:Y:S02]  /*0920*/  SEL R4, R5, R4, !P0 ;  /* 0x0000000405047207 */ /* 0x000fe40004000000 */
[----:B------:R-:W-:Y:S02]  /*0930*/  SEL R5, R7, 0x1, !P1 ;  /* 0x0000000107057807 */ /* 0x000fe40004800000 */
[----:B------:R-:W-:-:S03]  /*0940*/  ISETP.NE.AND P0, PT, R4, RZ, PT ;  /* 0x000000ff0400720c */ /* 0x000fc60003f05270 */
[----:B------:R-:W-:Y:S01]  /*0950*/  IMAD.IADD R8, R5, 0x1, R14 ;  /* 0x0000000105087824 */ /* 0x000fe200078e020e */
[----:B------:R-:W-:-:S04]  /*0960*/  SEL R5, R7, 0x1, !P0 ;  /* 0x0000000107057807 */ /* 0x000fc80004000000 */
[CC--:B------:R-:W-:Y:S02]  /*0970*/  ISETP.GE.AND P0, PT, R8.reuse, R6.reuse, PT ;  /* 0x000000060800720c */ /* 0x0c0fe40003f06270 */
[C---:B------:R-:W-:Y:S02]  /*0980*/  IADD3 R14, PT, PT, R8.reuse, R5, RZ ;  /* 0x00000005080e7210 */ /* 0x040fe40007ffe0ff */
[----:B------:R-:W-:Y:S02]  /*0990*/  ISETP.LE.OR P1, PT, R8, R7, P0 ;  /* 0x000000070800720c */ /* 0x000fe40000723670 */
[----:B------:R-:W-:-:S04]  /*09a0*/  ISETP.GE.AND P2, PT, R14, R6, PT ;  /* 0x000000060e00720c */ /* 0x000fc80003f46270 */
[----:B------:R-:W-:-:S07]  /*09b0*/  ISETP.LE.OR P0, PT, R14, R7, P2 ;  /* 0x000000070e00720c */ /* 0x000fce0001703670 */
[----:B------:R-:W-:Y:S06]  /*09c0*/  @P1 BRA `(.L_x_2) ;  /* 0x0000000000d01947 */ /* 0x000fec0003800000 */
[----:B------:R-:W-:Y:S02]  /*09d0*/  IABS R10, R7 ;  /* 0x00000007000a7213 */ /* 0x000fe40000000000 */
[----:B------:R-:W-:Y:S02]  /*09e0*/  IABS R19, R8 ;  /* 0x0000000800137213 */ /* 0x000fe40000000000 */
[----:B------:R-:W0:Y:S01]  /*09f0*/  I2F.RP R9, R10 ;  /* 0x0000000a00097306 */ /* 0x000e220000209400 */
[----:B------:R-:W-:-:S07]  /*0a00*/  ISETP.GE.AND P3, PT, R8, RZ, PT ;  /* 0x000000ff0800720c */ /* 0x000fce0003f66270 */
[----:B0-----:R-:W0:Y:S02]  /*0a10*/  MUFU.RCP R9, R9 ;  /* 0x0000000900097308 */ /* 0x001e240000001000 */
[----:B0-----:R-:W-:-:S06]  /*0a20*/  VIADD R4, R9, 0xffffffe ;  /* 0x0ffffffe09047836 */ /* 0x001fcc0000000000 */
[----:B------:R0:W1:Y:S02]  /*0a30*/  F2I.FTZ.U32.TRUNC.NTZ R5, R4 ;  /* 0x0000000400057305 */ /* 0x000064000021f000 */
[----:B0-----:R-:W-:Y:S01]  /*0a40*/  MOV R4, RZ ;  /* 0x000000ff00047202 */ /* 0x001fe20000000f00 */
[----:B-1----:R-:W-:-:S04]  /*0a50*/  IMAD.MOV R11, RZ, RZ, -R5 ;  /* 0x000000ffff0b7224 */ /* 0x002fc800078e0a05 */
[----:B------:R-:W-:-:S04]  /*0a60*/  IMAD R11, R11, R10, RZ ;  /* 0x0000000a0b0b7224 */ /* 0x000fc800078e02ff */
[----:B------:R-:W-:-:S04]  /*0a70*/  IMAD.HI.U32 R5, R5, R11, R4 ;  /* 0x0000000b05057227 */ /* 0x000fc800078e0004 */
[----:B------:R-:W-:-:S04]  /*0a80*/  IMAD.MOV.U32 R11, RZ, RZ, R19 ;  /* 0x000000ffff0b7224 */ /* 0x000fc800078e0013 */
[----:B------:R-:W-:-:S04]  /*0a90*/  IMAD.HI.U32 R5, R5, R11, RZ ;  /* 0x0000000b05057227 */ /* 0x000fc800078e00ff */
[----:B------:R-:W-:-:S04]  /*0aa0*/  IMAD.MOV R5, RZ, RZ, -R5 ;  /* 0x000000ffff057224 */ /* 0x000fc800078e0a05 */
[----:B------:R-:W-:-:S05]  /*0ab0*/  IMAD R5, R10, R5, R11 ;  /* 0x000000050a057224 */ /* 0x000fca00078e020b */
[----:B------:R-:W-:-:S13]  /*0ac0*/  ISETP.GT.U32.AND P1, PT, R10, R5, PT ;  /* 0x000000050a00720c */ /* 0x000fda0003f24070 */
[----:B------:R-:W-:Y:S02]  /*0ad0*/  @!P1 IADD3 R5, PT, PT, R5, -R10, RZ ;  /* 0x8000000a05059210 */ /* 0x000fe40007ffe0ff */
[----:B------:R-:W-:Y:S02]  /*0ae0*/  ISETP.NE.AND P1, PT, R7, RZ, PT ;  /* 0x000000ff0700720c */ /* 0x000fe40003f25270 */
[----:B------:R-:W-:-:S13]  /*0af0*/  ISETP.GT.U32.AND P2, PT, R10, R5, PT ;  /* 0x000000050a00720c */ /* 0x000fda0003f44070 */
[----:B------:R-:W-:-:S04]  /*0b00*/  @!P2 IMAD.IADD R5, R5, 0x1, -R10 ;  /* 0x000000010505a824 */ /* 0x000fc800078e0a0a */
[----:B------:R-:W-:Y:S01]  /*0b10*/  @!P3 IMAD.MOV R5, RZ, RZ, -R5 ;  /* 0x000000ffff05b224 */ /* 0x000fe200078e0a05 */
[----:B------:R-:W-:-:S04]  /*0b20*/  @!P1 LOP3.LUT R5, RZ, R7, RZ, 0x33, !PT ;  /* 0x00000007ff059212 */ /* 0x000fc800078e33ff */
[----:B------:R-:W-:-:S04]  /*0b30*/  ISETP.NE.AND P1, PT, R5, R12, PT ;  /* 0x0000000c0500720c */ /* 0x000fc80003f25270 */
[----:B------:R-:W-:-:S13]  /*0b40*/  ISETP.EQ.OR P1, PT, R5, RZ, !P1 ;  /* 0x000000ff0500720c */ /* 0x000fda0004f22670 */
[----:B------:R-:W-:Y:S05]  /*0b50*/  @P1 BRA `(.L_x_2) ;  /* 0x00000000006c1947 */ /* 0x000fea0003800000 */
[C---:B------:R-:W-:Y:S01]  /*0b60*/  IADD3 R21, PT, PT, R8.reuse, -R7, RZ ;  /* 0x8000000708157210 */ /* 0x040fe20007ffe0ff */
[----:B------:R-:W-:-:S04]  /*0b70*/  IMAD.WIDE R4, R8, 0x4, R2 ;  /* 0x0000000408047825 */ /* 0x000fc800078e0202 */
[----:B------:R-:W-:Y:S01]  /*0b80*/  IMAD.WIDE R20, R21, 0x4, R2 ;  /* 0x0000000415147825 */ /* 0x000fe200078e0202 */
[----:B------:R-:W2:Y:S04]  /*0b90*/  LDG.E R8, desc[UR6][R4.64+-0x4] ;  /* 0xfffffc0604087981 */ /* 0x000ea8000c1e1900 */
[----:B------:R-:W2:Y:S01]  /*0ba0*/  LDG.E R9, desc[UR6][R4.64+0x4] ;  /* 0x0000040604097981 */ /* 0x000ea2000c1e1900 */
[----:B------:R-:W-:-:S03]  /*0bb0*/  IMAD.WIDE R22, R7, 0x4, R4 ;  /* 0x0000000407167825 */ /* 0x000fc600078e0204 */
[----:B------:R-:W3:Y:S04]  /*0bc0*/  LDG.E R21, desc[UR6][R20.64] ;  /* 0x0000000614157981 */ /* 0x000ee8000c1e1900 */
[----:B------:R-:W4:Y:S04]  /*0bd0*/  LDG.E R23, desc[UR6][R22.64] ;  /* 0x0000000616177981 */ /* 0x000f28000c1e1900 */
[----:B------:R-:W5:Y:S01]  /*0be0*/  LDG.E R24, desc[UR6][R4.64] ;  /* 0x0000000604187981 */ /* 0x000f62000c1e1900 */
[----:B------:R-:W-:Y:S05]  /*0bf0*/  WARPSYNC.ALL ;  /* 0x0000000000007948 */ /* 0x000fea0003800000 */
[----:B------:R-:W-:Y:S06]  /*0c00*/  BAR.SYNC.DEFER_BLOCKING 0x0 ;  /* 0x0000000000007b1d */ /* 0x000fec0000010000 */
[----:B------:R-:W5:Y:S01]  /*0c10*/  LDG.E R19, desc[UR6][R4.64] ;  /* 0x0000000604137981 */ /* 0x000f62000c1e1900 */
[----:B------:R-:W-:Y:S01]  /*0c20*/  UMOV UR4, 0x66666666 ;  /* 0x6666666600047882 */ /* 0x000fe20000000000 */
[----:B------:R-:W-:Y:S01]  /*0c30*/  UMOV UR5, 0x3ffe6666 ;  /* 0x3ffe666600057882 */ /* 0x000fe20000000000 */
[----:B--2---:R-:W-:-:S04]  /*0c40*/  FADD R10, R8, R9 ;  /* 0x00000009080a7221 */ /* 0x004fc80000000000 */
[----:B---3--:R-:W-:-:S04]  /*0c50*/  FADD R10, R10, R21 ;  /* 0x000000150a0a7221 */ /* 0x008fc80000000000 */
[----:B----4-:R-:W-:Y:S01]  /*0c60*/  FADD R25, R10, R23 ;  /* 0x000000170a197221 */ /* 0x010fe20000000000 */
[----:B-----5:R-:W-:Y:S08]  /*0c70*/  F2F.F64.F32 R8, R24 ;  /* 0x0000001800087310 */ /* 0x020ff00000201800 */
[----:B------:R-:W0:Y:S02]  /*0c80*/  F2F.F64.F32 R10, R25 ;  /* 0x00000019000a7310 */ /* 0x000e240000201800 */
[----:B0-----:R-:W-:-:S10]  /*0c90*/  DFMA R10, R10, -0.25, R8 ;  /* 0xbfd000000a0a782b */ /* 0x001fd40000000008 */
[----:B------:R-:W0:Y:S08]  /*0ca0*/  F2F.F32.F64 R10, R10 ;  /* 0x0000000a000a7310 */ /* 0x000e300000301000 */
[----:B------:R-:W-:Y:S08]  /*0cb0*/  F2F.F64.F32 R8, R19 ;  /* 0x0000001300087310 */ /* 0x000ff00000201800 */
[----:B0-----:R-:W0:Y:S02]  /*0cc0*/  F2F.F64.F32 R20, R10 ;  /* 0x0000000a00147310 */ /* 0x001e240000201800 */
[----:B0-----:R-:W-:-:S10]  /*0cd0*/  DFMA R8, R20, -UR4, R8 ;  /* 0x8000000414087c2b */ /* 0x001fd40008000008 */
[----:B------:R-:W0:Y:S02]  /*0ce0*/  F2F.F32.F64 R9, R8 ;  /* 0x0000000800097310 */ /* 0x000e240000301000 */
[----:B0-----:R0:W-:Y:S01]  /*0cf0*/  STG.E desc[UR6][R4.64], R9 ;  /* 0x0000000904007986 */ /* 0x0011e2000c101906 */
[----:B------:R-:W-:Y:S06]  /*0d00*/  BAR.SYNC.DEFER_BLOCKING 0x0 ;  /* 0x0000000000007b1d */ /* 0x000fec0000010000 */
.L_x_2:
[----:B------:R-:W-:Y:S05]  /*0d10*/  BSYNC.RECONVERGENT B1 ;  /* 0x0000000000017941 */ /* 0x000fea0003800200 */
.L_x_1:
[----:B------:R-:W-:Y:S04]  /*0d20*/  BSSY.RECONVERGENT B1, `(.L_x_3) ;  /* 0x0000036000017945 */ /* 0x000fe80003800200 */
[----:B------:R-:W-:Y:S05]  /*0d30*/  @P0 BRA `(.L_x_4) ;  /* 0x0000000000d00947 */ /* 0x000fea0003800000 */
[----:B0-----:R-:W-:Y:S02]  /*0d40*/  IABS R9, R7 ;  /* 0x0000000700097213 */ /* 0x001fe40000000000 */
[----:B------:R-:W-:Y:S02]  /*0d50*/  IABS R19, R14 ;  /* 0x0000000e00137213 */ /* 0x000fe40000000000 */
[----:B------:R-:W0:Y:S01]  /*0d60*/  I2F.RP R8, R9 ;  /* 0x0000000900087306 */ /* 0x000e220000209400 */
[----:B------:R-:W-:Y:S02]  /*0d70*/  ISETP.GE.AND P1, PT, R14, RZ, PT ;  /* 0x000000ff0e00720c */ /* 0x000fe40003f26270 */
[----:B------:R-:W-:-:S05]  /*0d80*/  ISETP.NE.AND P2, PT, R7, RZ, PT ;  /* 0x000000ff0700720c */ /* 0x000fca0003f45270 */
[----:B0-----:R-:W0:Y:S02]  /*0d90*/  MUFU.RCP R8, R8 ;  /* 0x0000000800087308 */ /* 0x001e240000001000 */
[----:B0-----:R-:W-:-:S06]  /*0da0*/  VIADD R10, R8, 0xffffffe ;  /* 0x0ffffffe080a7836 */ /* 0x001fcc0000000000 */
[----:B------:R-:W0:Y:S02]  /*0db0*/  F2I.FTZ.U32.TRUNC.NTZ R5, R10 ;  /* 0x0000000a00057305 */ /* 0x000e24000021f000 */
[----:B0-----:R-:W-:-:S04]  /*0dc0*/  IMAD.MOV R4, RZ, RZ, -R5 ;  /* 0x000000ffff047224 */ /* 0x001fc800078e0a05 */
[----:B------:R-:W-:Y:S01]  /*0dd0*/  IMAD R11, R4, R9, RZ ;  /* 0x00000009040b7224 */ /* 0x000fe200078e02ff */
[----:B------:R-:W-:-:S05]  /*0de0*/  MOV R4, RZ ;  /* 0x000000ff00047202 */ /* 0x000fca0000000f00 */
[----:B------:R-:W-:-:S04]  /*0df0*/  IMAD.HI.U32 R4, R5, R11, R4 ;  /* 0x0000000b05047227 */ /* 0x000fc800078e0004 */
[----:B------:R-:W-:-:S04]  /*0e00*/  IMAD.MOV.U32 R5, RZ, RZ, R19 ;  /* 0x000000ffff057224 */ /* 0x000fc800078e0013 */
[----:B------:R-:W-:-:S04]  /*0e10*/  IMAD.HI.U32 R4, R4, R5, RZ ;  /* 0x0000000504047227 */ /* 0x000fc800078e00ff */
[----:B------:R-:W-:-:S04]  /*0e20*/  IMAD.MOV R4, RZ, RZ, -R4 ;  /* 0x000000ffff047224 */ /* 0x000fc800078e0a04 */
[----:B------:R-:W-:-:S05]  /*0e30*/  IMAD R4, R9, R4, R5 ;  /* 0x0000000409047224 */ /* 0x000fca00078e0205 */
[----:B------:R-:W-:-:S13]  /*0e40*/  ISETP.GT.U32.AND P0, PT, R9, R4, PT ;  /* 0x000000040900720c */ /* 0x000fda0003f04070 */
[----:B------:R-:W-:-:S04]  /*0e50*/  @!P0 IADD3 R4, PT, PT, R4, -R9, RZ ;  /* 0x8000000904048210 */ /* 0x000fc80007ffe0ff */
        /* <DEDUP_REMOVED lines=34> */
.L_x_4:
[----:B------:R-:W-:Y:S05]  /*1080*/  BSYNC.RECONVERGENT B1 ;  /* 0x0000000000017941 */ /* 0x000fea0003800200 */
.L_x_3:
[----:B------:R-:W-:-:S05]  /*1090*/  VIADD R18, R18, 0x2 ;  /* 0x0000000212127836 */ /* 0x000fca0000000000 */
[----:B------:R-:W-:-:S13]  /*10a0*/  ISETP.NE.AND P0, PT, R18, R13, PT ;  /* 0x0000000d1200720c */ /* 0x000fda0003f05270 */
[----:B------:R-:W-:Y:S05]  /*10b0*/  @P0 BRA `(.L_x_5) ;  /* 0xfffffff400840947 */ /* 0x000fea000383ffff */
[----:B------:R-:W-:Y:S05]  /*10c0*/  BSYNC.RECONVERGENT B0 ;  /* 0x0000000000007941 */ /* 0x000fea0003800200 */
.L_x_0:
[----:B------:R-:W-:-:S04]  /*10d0*/  LOP3.LUT R15, R15, 0x1, RZ, 0xc0, !PT ;  /* 0x000000010f0f7812 */ /* 0x000fc800078ec0ff */
[----:B------:R-:W-:-:S13]  /*10e0*/  ISETP.NE.U32.AND P0, PT, R15, 0x1, PT ;  /* 0x000000010f00780c */ /* 0x000fda0003f05070 */
[----:B------:R-:W-:Y:S05]  /*10f0*/  @P0 EXIT ;  /* 0x000000000000094d */ /* 0x000fea0003800000 */
[-C--:B01----:R-:W-:Y:S02]  /*1100*/  IABS R5, R0.reuse ;  /* 0x0000000000057213 */ /* 0x083fe40000000000 */
[----:B------:R-:W-:Y:S02]  /*1110*/  IABS R10, R13 ;  /* 0x0000000d000a7213 */ /* 0x000fe40000000000 */
[----:B------:R-:W0:Y:S01]  /*1120*/  I2F.RP R4, R5 ;  /* 0x0000000500047306 */ /* 0x000e220000209400 */
[----:B------:R-:W-:Y:S02]  /*1130*/  IABS R11, R0 ;  /* 0x00000000000b7213 */ /* 0x000fe40000000000 */
[----:B------:R-:W-:Y:S02]  /*1140*/  ISETP.GE.AND P1, PT, R13, RZ, PT ;  /* 0x000000ff0d00720c */ /* 0x000fe40003f26270 */
[----:B------:R-:W-:-:S03]  /*1150*/  ISETP.NE.AND P2, PT, R0, RZ, PT ;  /* 0x000000ff0000720c */ /* 0x000fc60003f45270 */
[----:B0-----:R-:W0:Y:S02]  /*1160*/  MUFU.RCP R4, R4 ;  /* 0x0000000400047308 */ /* 0x001e240000001000 */
[----:B0-----:R-:W-:Y:S02]  /*1170*/  VIADD R2, R4, 0xffffffe ;  /* 0x0ffffffe04027836 */ /* 0x001fe40000000000 */
[----:B------:R-:W-:-:S04]  /*1180*/  IMAD.MOV R4, RZ, RZ, -R11 ;  /* 0x000000ffff047224 */ /* 0x000fc800078e0a0b */
[----:B------:R0:W1:Y:S02]  /*1190*/  F2I.FTZ.U32.TRUNC.NTZ R3, R2 ;  /* 0x0000000200037305 */ /* 0x000064000021f000 */
[----:B0-----:R-:W-:Y:S02]  /*11a0*/  MOV R2, RZ ;  /* 0x000000ff00027202 */ /* 0x001fe40000000f00 */
[----:B-1----:R-:W-:-:S05]  /*11b0*/  IADD3 R8, PT, PT, RZ, -R3, RZ ;  /* 0x80000003ff087210 */ /* 0x002fca0007ffe0ff */
[----:B------:R-:W-:-:S04]  /*11c0*/  IMAD R9, R8, R5, RZ ;  /* 0x0000000508097224 */ /* 0x000fc800078e02ff */
[----:B------:R-:W-:-:S04]  /*11d0*/  IMAD.HI.U32 R8, R3, R9, R2 ;  /* 0x0000000903087227 */ /* 0x000fc800078e0002 */
[----:B------:R-:W-:-:S04]  /*11e0*/  IMAD.MOV.U32 R3, RZ, RZ, R10 ;  /* 0x000000ffff037224 */ /* 0x000fc800078e000a */
[----:B------:R-:W-:-:S04]  /*11f0*/  IMAD.HI.U32 R2, R8, R3, RZ ;  /* 0x0000000308027227 */ /* 0x000fc800078e00ff */
[----:B------:R-:W-:-:S05]  /*1200*/  IMAD R2, R2, R4, R3 ;  /* 0x0000000402027224 */ /* 0x000fca00078e0203 */
[----:B------:R-:W-:-:S13]  /*1210*/  ISETP.GT.U32.AND P0, PT, R5, R2, PT ;  /* 0x000000020500720c */ /* 0x000fda0003f04070 */
[----:B------:R-:W-:-:S04]  /*1220*/  @!P0 IADD3 R2, PT, PT, R2, -R5, RZ ;  /* 0x8000000502028210 */ /* 0x000fc80007ffe0ff */
[----:B------:R-:W-:-:S13]  /*1230*/  ISETP.GT.U32.AND P0, PT, R5, R2, PT ;  /* 0x000000020500720c */ /* 0x000fda0003f04070 */
[----:B------:R-:W-:-:S05]  /*1240*/  @!P0 IMAD.IADD R2, R2, 0x1, -R5 ;  /* 0x0000000102028824 */ /* 0x000fca00078e0a05 */
[----:B------:R-:W-:Y:S02]  /*1250*/  @!P1 IADD3 R2, PT, PT, -R2, RZ, RZ ;  /* 0x000000ff02029210 */ /* 0x000fe40007ffe1ff */
[----:B------:R-:W-:-:S04]  /*1260*/  @!P2 LOP3.LUT R2, RZ, R0, RZ, 0x33, !PT ;  /* 0x00000000ff02a212 */ /* 0x000fc800078e33ff */
[----:B------:R-:W-:-:S04]  /*1270*/  ISETP.NE.AND P0, PT, R2, RZ, PT ;  /* 0x000000ff0200720c */ /* 0x000fc80003f05270 */
[----:B------:R-:W-:-:S05]  /*1280*/  SEL R3, R7, 0x1, !P0 ;  /* 0x0000000107037807 */ /* 0x000fca0004000000 */
[----:B------:R-:W-:-:S05]  /*1290*/  IMAD.IADD R14, R3, 0x1, R14 ;  /* 0x00000001030e7824 */ /* 0x000fca00078e020e */
[----:B------:R-:W-:-:S04]  /*12a0*/  ISETP.GE.AND P0, PT, R14, R6, PT ;  /* 0x000000060e00720c */ /* 0x000fc80003f06270 */
[----:B------:R-:W-:-:S13]  /*12b0*/  ISETP.LE.OR P0, PT, R14, R7, P0 ;  /* 0x000000070e00720c */ /* 0x000fda0000703670 */
[----:B------:R-:W-:Y:S05]  /*12c0*/  @P0 EXIT ;  /* 0x000000000000094d */ /* 0x000fea0003800000 */
[----:B------:R-:W-:Y:S01]  /*12d0*/  IABS R5, R7 ;  /* 0x0000000700057213 */ /* 0x000fe20000000000 */
[----:B------:R-:W-:Y:S01]  /*12e0*/  HFMA2 R2, -RZ, RZ, 0, 0 ;  /* 0x00000000ff027431 */ /* 0x000fe200000001ff */
[----:B------:R-:W-:Y:S02]  /*12f0*/  ISETP.GE.AND P1, PT, R14, RZ, PT ;  /* 0x000000ff0e00720c */ /* 0x000fe40003f26270 */
[----:B------:R-:W0:Y:S01]  /*1300*/  I2F.RP R4, R5 ;  /* 0x0000000500047306 */ /* 0x000e220000209400 */
[----:B------:R-:W-:-:S07]  /*1310*/  ISETP.NE.AND P2, PT, R7, RZ, PT ;  /* 0x000000ff0700720c */ /* 0x000fce0003f45270 */
[----:B0-----:R-:W0:Y:S02]  /*1320*/  MUFU.RCP R4, R4 ;  /* 0x0000000400047308 */ /* 0x001e240000001000 */
[----:B0-----:R-:W-:-:S06]  /*1330*/  IADD3 R6, PT, PT, R4, 0xffffffe, RZ ;  /* 0x0ffffffe04067810 */ /* 0x001fcc0007ffe0ff */
[----:B------:R-:W0:Y:S02]  /*1340*/  F2I.FTZ.U32.TRUNC.NTZ R3, R6 ;  /* 0x0000000600037305 */ /* 0x000e24000021f000 */
[----:B0-----:R-:W-:-:S04]  /*1350*/  IMAD.MOV R0, RZ, RZ, -R3 ;  /* 0x000000ffff007224 */ /* 0x001fc800078e0a03 */
[----:B------:R-:W-:Y:S01]  /*1360*/  IMAD R9, R0, R5, RZ ;  /* 0x0000000500097224 */ /* 0x000fe200078e02ff */
[----:B------:R-:W-:-:S03]  /*1370*/  IABS R0, R14 ;  /* 0x0000000e00007213 */ /* 0x000fc60000000000 */
[----:B------:R-:W-:-:S04]  /*1380*/  IMAD.HI.U32 R9, R3, R9, R2 ;  /* 0x0000000903097227 */ /* 0x000fc800078e0002 */
[----:B------:R-:W-:-:S04]  /*1390*/  IMAD.MOV.U32 R2, RZ, RZ, R0 ;  /* 0x000000ffff027224 */ /* 0x000fc800078e0000 */
[----:B------:R-:W-:-:S05]  /*13a0*/  IMAD.HI.U32 R0, R9, R2, RZ ;  /* 0x0000000209007227 */ /* 0x000fca00078e00ff */
[----:B------:R-:W-:-:S05]  /*13b0*/  IADD3 R3, PT, PT, -R0, RZ, RZ ;  /* 0x000000ff00037210 */ /* 0x000fca0007ffe1ff */
[----:B------:R-:W-:-:S05]  /*13c0*/  IMAD R0, R5, R3, R2 ;  /* 0x0000000305007224 */ /* 0x000fca00078e0202 */
[----:B------:R-:W-:-:S13]  /*13d0*/  ISETP.GT.U32.AND P0, PT, R5, R0, PT ;  /* 0x000000000500720c */ /* 0x000fda0003f04070 */
[----:B------:R-:W-:-:S05]  /*13e0*/  @!P0 IMAD.IADD R0, R0, 0x1, -R5 ;  /* 0x0000000100008824 */ /* 0x000fca00078e0a05 */
[----:B------:R-:W-:-:S13]  /*13f0*/  ISETP.GT.U32.AND P0, PT, R5, R0, PT ;  /* 0x000000000500720c */ /* 0x000fda0003f04070 */
[----:B------:R-:W-:-:S05]  /*1400*/  @!P0 IADD3 R0, PT, PT, R0, -R5, RZ ;  /* 0x8000000500008210 */ /* 0x000fca0007ffe0ff */
[----:B------:R-:W-:Y:S01]  /*1410*/  @!P1 IMAD.MOV R0, RZ, RZ, -R0 ;  /* 0x000000ffff009224 */ /* 0x000fe200078e0a00 */
[----:B------:R-:W-:-:S04]  /*1420*/  @!P2 LOP3.LUT R0, RZ, R7, RZ, 0x33, !PT ;  /* 0x00000007ff00a212 */ /* 0x000fc800078e33ff */
[----:B------:R-:W-:-:S04]  /*1430*/  ISETP.NE.AND P0, PT, R0, R12, PT ;  /* 0x0000000c0000720c */ /* 0x000fc80003f05270 */
[----:B------:R-:W-:-:S13]  /*1440*/  ISETP.EQ.OR P0, PT, R0, RZ, !P0 ;  /* 0x000000ff0000720c */ /* 0x000fda0004702670 */
[----:B------:R-:W-:Y:S05]  /*1450*/  @P0 EXIT ;  /* 0x000000000000094d */ /* 0x000fea0003800000 */
[----:B------:R-:W0:Y:S01]  /*1460*/  LDC.64 R8, c[0x0][0x380] ;  /* 0x0000e000ff087b82 */ /* 0x000e220000000a00 */
[C---:B------:R-:W-:Y:S01]  /*1470*/  IADD3 R5, PT, PT, R14.reuse, -R7, RZ ;  /* 0x800000070e057210 */ /* 0x040fe20007ffe0ff */
[----:B0-----:R-:W-:-:S04]  /*1480*/  IMAD.WIDE R2, R14, 0x4, R8 ;  /* 0x000000040e027825 */ /* 0x001fc800078e0208 */
        /* <DEDUP_REMOVED lines=23> */
[----:B0-----:R-:W-:Y:S01]  /*1600*/  STG.E desc[UR6][R2.64], R7 ;  /* 0x0000000702007986 */ /* 0x001fe2000c101906 */
[----:B------:R-:W-:Y:S06]  /*1610*/  BAR.SYNC.DEFER_BLOCKING 0x0 ;  /* 0x0000000000007b1d */ /* 0x000fec0000010000 */
[----:B------:R-:W-:Y:S05]  /*1620*/  EXIT ;  /* 0x000000000000794d */ /* 0x000fea0003800000 */
.L_x_6:
[----:B------:R-:W-:-:S00]  /*1630*/  BRA `(.L_x_6) ;  /* 0xfffffffc00fc7947 */ /* 0x000fc0000383ffff */
[----:B------:R-:W-:-:S00]  /*1640*/  NOP ;  /* 0x0000000000007918 */ /* 0x000fc00000000000 */
        /* <DEDUP_REMOVED lines=11> */
.L_x_37:


//--------------------- .text._Z10SOR_stripsPfi   --------------------------
	.section	.text._Z10SOR_stripsPfi,"ax",@progbits
	.align	128
        .global         _Z10SOR_stripsPfi
        .type           _Z10SOR_stripsPfi,@function
        .size           _Z10SOR_stripsPfi,(.L_x_38 - _Z10SOR_stripsPfi)
        .other          _Z10SOR_stripsPfi,@"STO_CUDA_ENTRY STV_DEFAULT"
_Z10SOR_stripsPfi:
.text._Z10SOR_stripsPfi:
[----:B------:R-:W-:Y:S01]  /*0000*/  LDC R1, c[0x0][0x37c] ;  /* 0x0000df00ff017b82 */ /* 0x000fe20000000800 */
[----:B------:R-:W0:Y:S07]  /*0010*/  LDCU UR5, c[0x0][0x360] ;  /* 0x00006c00ff0577ac */ /* 0x000e2e0008000800 */
[----:B------:R-:W0:Y:S01]  /*0020*/  LDC R9, c[0x0][0x364] ;  /* 0x0000d900ff097b82 */ /* 0x000e220000000800 */
[----:B------:R-:W-:Y:S01]  /*0030*/  HFMA2 R2, -RZ, RZ, 0, 0 ;  /* 0x00000000ff027431 */ /* 0x000fe200000001ff */
[----:B------:R-:W1:Y:S01]  /*0040*/  S2R R6, SR_TID.X ;  /* 0x0000000000067919 */ /* 0x000e620000002100 */
[----:B------:R-:W2:Y:S01]  /*0050*/  LDCU UR7, c[0x0][0x388] ;  /* 0x00007100ff0777ac */ /* 0x000ea20008000800 */
[----:B------:R-:W3:Y:S01]  /*0060*/  S2R R7, SR_TID.Y ;  /* 0x0000000000077919 */ /* 0x000ee20000002200 */
[----:B------:R-:W4:Y:S01]  /*0070*/  LDCU.64 UR8, c[0x0][0x358] ;  /* 0x00006b00ff0877ac */ /* 0x000f220008000a00 */
[----:B--2---:R-:W-:Y:S01]  /*0080*/  UIMAD UR4, UR7, UR7, URZ ;  /* 0x00000007070472a4 */ /* 0x004fe2000f8e02ff */
[----:B0-----:R-:W-:-:S03]  /*0090*/  IMAD R0, R9, UR5, RZ ;  /* 0x0000000509007c24 */ /* 0x001fc6000f8e02ff */
[----:B------:R-:W-:Y:S01]  /*00a0*/  UIADD3 UR6, UPT, UPT, UR4, -UR7, URZ ;  /* 0x8000000704067290 */ /* 0x000fe2000fffe0ff */
[----:B------:R-:W0:Y:S01]  /*00b0*/  I2F.U32.RP R4, R0 ;  /* 0x0000000000047306 */ /* 0x000e220000209000 */
[----:B------:R-:W-:Y:S01]  /*00c0*/  IMAD.MOV R5, RZ, RZ, -R0 ;  /* 0x000000ffff057224 */ /* 0x000fe200078e0a00 */
[----:B------:R-:W-:-:S06]  /*00d0*/  ISETP.NE.U32.AND P2, PT, R0, RZ, PT ;  /* 0x000000ff0000720c */ /* 0x000fcc0003f45070 */
[----:B0-----:R-:W0:Y:S02]  /*00e0*/  MUFU.RCP R4, R4 ;  /* 0x0000000400047308 */ /* 0x001e240000001000 */
[----:B0-----:R-:W-:Y:S02]  /*00f0*/  VIADD R3, R4, 0xffffffe ;  /* 0x0ffffffe04037836 */ /* 0x001fe40000000000 */
[----:B-1----:R-:W-:-:S04]  /*0100*/  IMAD.IADD R4, R6, 0x1, R9 ;  /* 0x0000000106047824 */ /* 0x002fc800078e0209 */
[----:B------:R-:W0:Y:S01]  /*0110*/  F2I.FTZ.U32.TRUNC.NTZ R3, R3 ;  /* 0x0000000300037305 */ /* 0x000e22000021f000 */
[----:B---3--:R-:W-:-:S04]  /*0120*/  IMAD R4, R4, UR5, R7 ;  /* 0x0000000504047c24 */ /* 0x008fc8000f8e0207 */
[----:B------:R-:W-:Y:S02]  /*0130*/  VIADD R8, R4, -UR7 ;  /* 0x8000000704087c36 */ /* 0x000fe40008000000 */
[----:B0-----:R-:W-:-:S04]  /*0140*/  IMAD R5, R5, R3, RZ ;  /* 0x0000000305057224 */ /* 0x001fc800078e02ff */
[----:B------:R-:W-:-:S04]  /*0150*/  IMAD.HI.U32 R2, R3, R5, R2 ;  /* 0x0000000503027227 */ /* 0x000fc800078e0002 */
[----:B------:R-:W-:Y:S01]  /*0160*/  IMAD R3, R6, UR5, R7 ;  /* 0x0000000506037c24 */ /* 0x000fe2000f8e0207 */
[----:B------:R-:W-:Y:S01]  /*0170*/  MOV R6, RZ ;  /* 0x000000ff00067202 */ /* 0x000fe20000000f00 */
[----:B------:R-:W-:Y:S01]  /*0180*/  IMAD.HI.U32 R2, R2, UR4, RZ ;  /* 0x0000000402027c27 */ /* 0x000fe2000f8e00ff */
[----:B------:R-:W-:-:S03]  /*0190*/  UIADD3 UR5, UPT, UPT, UR7, -0x1, URZ ;  /* 0xffffffff07057890 */ /* 0x000fc6000fffe0ff */
[----:B------:R-:W-:Y:S02]  /*01a0*/  IMAD.MOV R5, RZ, RZ, -R2 ;  /* 0x000000ffff057224 */ /* 0x000fe400078e0a02 */
[----:B------:R-:W-:Y:S02]  /*01b0*/  VIADD R7, R3, -UR7 ;  /* 0x8000000703077c36 */ /* 0x000fe40008000000 */
[----:B------:R-:W-:-:S05]  /*01c0*/  IMAD R5, R0, R5, UR4 ;  /* 0x0000000400057e24 */ /* 0x000fca000f8e0205 */
[----:B------:R-:W-:-:S13]  /*01d0*/  ISETP.GE.U32.AND P0, PT, R5, R0, PT ;  /* 0x000000000500720c */ /* 0x000fda0003f06070 */
[----:B------:R-:W-:Y:S01]  /*01e0*/  @P0 IMAD.IADD R5, R5, 0x1, -R0 ;  /* 0x0000000105050824 */ /* 0x000fe200078e0a00 */
[----:B------:R-:W-:-:S04]  /*01f0*/  @P0 IADD3 R2, PT, PT, R2, 0x1, RZ ;  /* 0x0000000102020810 */ /* 0x000fc80007ffe0ff */
[----:B------:R-:W-:-:S13]  /*0200*/  ISETP.GE.U32.AND P1, PT, R5, R0, PT ;  /* 0x000000000500720c */ /* 0x000fda0003f26070 */
[----:B------:R-:W-:Y:S01]  /*0210*/  @P1 VIADD R2, R2, 0x1 ;  /* 0x0000000102021836 */ /* 0x000fe20000000000 */
[----:B------:R-:W-:-:S04]  /*0220*/  @!P2 LOP3.LUT R2, RZ, R0, RZ, 0x33, !PT ;  /* 0x00000000ff02a212 */ /* 0x000fc800078e33ff */
[----:B------:R-:W-:-:S04]  /*0230*/  VIMNMX.U32 R5, PT, PT, R2, 0x1, !PT ;  /* 0x0000000102057848 */ /* 0x000fc80007fe0000 */
[----:B------:R-:W-:Y:S02]  /*0240*/  SHF.R.U32.HI R10, RZ, 0x1, R5 ;  /* 0x00000001ff0a7819 */ /* 0x000fe40000011605 */
[----:B------:R-:W-:Y:S02]  /*0250*/  LOP3.LUT R9, R5, 0x7ffffffe, RZ, 0xc0, !PT ;  /* 0x7ffffffe05097812 */ /* 0x000fe400078ec0ff */
[----:B----4-:R-:W-:-:S07]  /*0260*/  LEA R10, -R10, RZ, 0x1 ;  /* 0x000000ff0a0a7211 */ /* 0x010fce00078e09ff */
.L_x_16:
[----:B------:R-:W-:Y:S01]  /*0270*/  ISETP.GT.U32.AND P0, PT, R0, UR4, PT ;  /* 0x0000000400007c0c */ /* 0x000fe2000bf04070 */
[----:B------:R-:W-:-:S05]  /*0280*/  VIADD R6, R6, 0x1 ;  /* 0x0000000106067836 */ /* 0x000fca0000000000 */
[----:B------:R-:W-:-:S07]  /*0290*/  ISETP.NE.AND P2, PT, R6, 0x7d0, PT ;  /* 0x000007d00600780c */ /* 0x000fce0003f45270 */
[----:B012---:R-:W-:Y:S06]  /*02a0*/  @P0 BRA `(.L_x_7) ;  /* 0x0000000c00080947 */ /* 0x007fec0003800000 */
[----:B------:R-:W-:Y:S01]  /*02b0*/  ISETP.GE.U32.AND P0, PT, R2, 0x2, PT ;  /* 0x000000020200780c */ /* 0x000fe20003f06070 */
[----:B------:R-:W-:-:S12]  /*02c0*/  IMAD.MOV.U32 R11, RZ, RZ, RZ ;  /* 0x000000ffff0b7224 */ /* 0x000fd800078e00ff */
[----:B------:R-:W-:Y:S05]  /*02d0*/  @!P0 BRA `(.L_x_8) ;  /* 0x0000000800048947 */ /* 0x000fea0003800000 */
[----:B------:R-:W-:Y:S01]  /*02e0*/  BSSY.RECONVERGENT B0, `(.L_x_9) ;  /* 0x000007f000007945 */ /* 0x000fe20003800200 */
[----:B------:R-:W-:Y:S01]  /*02f0*/  MOV R11, R7 ;  /* 0x00000007000b7202 */ /* 0x000fe20000000f00 */
[----:B------:R-:W-:Y:S01]  /*0300*/  IMAD.MOV.U32 R19, RZ, RZ, R3 ;  /* 0x000000ffff137224 */ /* 0x000fe200078e0003 */
[----:B------:R-:W-:Y:S01]  /*0310*/  MOV R21, R8 ;  /* 0x0000000800157202 */ /* 0x000fe20000000f00 */
[----:B------:R-:W-:Y:S01]  /*0320*/  IMAD.MOV.U32 R23, RZ, RZ, R4 ;  /* 0x000000ffff177224 */ /* 0x000fe200078e0004 */
[----:B------:R-:W-:-:S07]  /*0330*/  MOV R18, R10 ;  /* 0x0000000a00127202 */ /* 0x000fce0000000f00 */
.L_x_14:
[----:B0-----:R-:W0:Y:S01]  /*0340*/  LDC R20, c[0x0][0x388] ;  /* 0x0000e200ff147b82 */ /* 0x001e220000000800 */
[----:B------:R-:W-:Y:S01]  /*0350*/  ISETP.GE.AND P0, PT, R19, UR6, PT ;  /* 0x0000000613007c0c */ /* 0x000fe2000bf06270 */
[----:B------:R-:W-:Y:S01]  /*0360*/  BSSY.RECONVERGENT B1, `(.L_x_10) ;  /* 0x0000038000017945 */ /* 0x000fe20003800200 */
[----:B------:R-:W-:Y:S02]  /*0370*/  ISETP.GE.AND P3, PT, R23, UR6, PT ;  /* 0x0000000617007c0c */ /* 0x000fe4000bf66270 */
[-C--:B0-----:R-:W-:Y:S02]  /*0380*/  ISETP.LE.OR P1, PT, R19, R20.reuse, P0 ;  /* 0x000000141300720c */ /* 0x081fe40000723670 */
[----:B------:R-:W-:-:S11]  /*0390*/  ISETP.LE.OR P0, PT, R23, R20, P3 ;  /* 0x000000141700720c */ /* 0x000fd60001f03670 */
[----:B-1----:R-:W-:Y:S05]  /*03a0*/  @P1 BRA `(.L_x_11) ;  /* 0x0000000000cc1947 */ /* 0x002fea0003800000 */
[----:B------:R-:W-:Y:S02]  /*03b0*/  IABS R14, R20 ;  /* 0x00000014000e7213 */ /* 0x000fe40000000000 */
[----:B------:R-:W-:Y:S02]  /*03c0*/  IABS R16, R19 ;  /* 0x0000001300107213 */ /* 0x000fe40000000000 */
[----:B------:R-:W0:Y:S01]  /*03d0*/  I2F.RP R15, R14 ;  /* 0x0000000e000f7306 */ /* 0x000e220000209400 */
[----:B------:R-:W-:-:S07]  /*03e0*/  ISETP.GE.AND P4, PT, R19, RZ, PT ;  /* 0x000000ff1300720c */ /* 0x000fce0003f86270 */
[----:B0-----:R-:W0:Y:S02]  /*03f0*/  MUFU.RCP R15, R15 ;  /* 0x0000000f000f7308 */ /* 0x001e240000001000 */
[----:B0-----:R-:W-:-:S06]  /*0400*/  VIADD R12, R15, 0xffffffe ;  /* 0x0ffffffe0f0c7836 */ /* 0x001fcc0000000000 */
[----:B------:R0:W1:Y:S02]  /*0410*/  F2I.FTZ.U32.TRUNC.NTZ R13, R12 ;  /* 0x0000000c000d7305 */ /* 0x000064000021f000 */
[----:B0-----:R-:W-:Y:S01]  /*0420*/  IMAD.MOV.U32 R12, RZ, RZ, RZ ;  /* 0x000000ffff0c7224 */ /* 0x001fe200078e00ff */
[----:B-1----:R-:W-:-:S05]  /*0430*/  IADD3 R17, PT, PT, RZ, -R13, RZ ;  /* 0x8000000dff117210 */ /* 0x002fca0007ffe0ff */
[----:B------:R-:W-:-:S04]  /*0440*/  IMAD R17, R17, R14, RZ ;  /* 0x0000000e11117224 */ /* 0x000fc800078e02ff */
[----:B------:R-:W-:-:S06]  /*0450*/  IMAD.HI.U32 R13, R13, R17, R12 ;  /* 0x000000110d0d7227 */ /* 0x000fcc00078e000c */
[----:B------:R-:W-:-:S05]  /*0460*/  IMAD.HI.U32 R13, R13, R16, RZ ;  /* 0x000000100d0d7227 */ /* 0x000fca00078e00ff */
[----:B------:R-:W-:-:S05]  /*0470*/  IADD3 R13, PT, PT, -R13, RZ, RZ ;  /* 0x000000ff0d0d7210 */ /* 0x000fca0007ffe1ff */
[----:B------:R-:W-:-:S05]  /*0480*/  IMAD R13, R14, R13, R16 ;  /* 0x0000000d0e0d7224 */ /* 0x000fca00078e0210 */
[----:B------:R-:W-:-:S13]  /*0490*/  ISETP.GT.U32.AND P1, PT, R14, R13, PT ;  /* 0x0000000d0e00720c */ /* 0x000fda0003f24070 */
[----:B------:R-:W-:Y:S01]  /*04a0*/  @!P1 IMAD.IADD R13, R13, 0x1, -R14 ;  /* 0x000000010d0d9824 */ /* 0x000fe200078e0a0e */
[----:B------:R-:W-:-:S04]  /*04b0*/  ISETP.NE.AND P1, PT, R20, RZ, PT ;  /* 0x000000ff1400720c */ /* 0x000fc80003f25270 */
[----:B------:R-:W-:-:S13]  /*04c0*/  ISETP.GT.U32.AND P3, PT, R14, R13, PT ;  /* 0x0000000d0e00720c */ /* 0x000fda0003f64070 */
[----:B------:R-:W-:-:S05]  /*04d0*/  @!P3 IADD3 R13, PT, PT, R13, -R14, RZ ;  /* 0x8000000e0d0db210 */ /* 0x000fca0007ffe0ff */
[----:B------:R-:W-:Y:S01]  /*04e0*/  @!P4 IMAD.MOV R13, RZ, RZ, -R13 ;  /* 0x000000ffff0dc224 */ /* 0x000fe200078e0a0d */
[----:B------:R-:W-:-:S04]  /*04f0*/  @!P1 LOP3.LUT R13, RZ, R20, RZ, 0x33, !PT ;  /* 0x00000014ff0d9212 */ /* 0x000fc800078e33ff */
[----:B------:R-:W-:-:S04]  /*0500*/  ISETP.NE.AND P1, PT, R13, UR5, PT ;  /* 0x000000050d007c0c */ /* 0x000fc8000bf25270 */
[----:B------:R-:W-:-:S13]  /*0510*/  ISETP.EQ.OR P1, PT, R13, RZ, !P1 ;  /* 0x000000ff0d00720c */ /* 0x000fda0004f22670 */
[----:B------:R-:W-:Y:S05]  /*0520*/  @P1 BRA `(.L_x_11) ;  /* 0x00000000006c1947 */ /* 0x000fea0003800000 */
[----:B------:R-:W0:Y:S02]  /*0530*/  LDC.64 R14, c[0x0][0x380] ;  /* 0x0000e000ff0e7b82 */ /* 0x000e240000000a00 */
[----:B0-----:R-:W-:-:S04]  /*0540*/  IMAD.WIDE R12, R19, 0x4, R14 ;  /* 0x00000004130c7825 */ /* 0x001fc800078e020e */
[----:B------:R-:W-:Y:S01]  /*0550*/  IMAD.WIDE R16, R11, 0x4, R14 ;  /* 0x000000040b107825 */ /* 0x000fe200078e020e */
[----:B------:R-:W2:Y:S04]  /*0560*/  LDG.E R28, desc[UR8][R12.64] ;  /* 0x000000080c1c7981 */ /* 0x000ea8000c1e1900 */
[----:B------:R-:W3:Y:S01]  /*0570*/  LDG.E R14, desc[UR8][R12.64+-0x4] ;  /* 0xfffffc080c0e7981 */ /* 0x000ee2000c1e1900 */
[----:B------:R-:W-:-:S03]  /*0580*/  IMAD.WIDE R26, R20, 0x4, R12 ;  /* 0x00000004141a7825 */ /* 0x000fc600078e020c */
[----:B------:R-:W3:Y:S04]  /*0590*/  LDG.E R15, desc[UR8][R12.64+0x4] ;  /* 0x000004080c0f7981 */ /* 0x000ee8000c1e1900 */
[----:B------:R-:W4:Y:S04]  /*05a0*/  LDG.E R17, desc[UR8][R16.64] ;  /* 0x0000000810117981 */ /* 0x000f28000c1e1900 */
[----:B------:R-:W5:Y:S01]  /*05b0*/  LDG.E R27, desc[UR8][R26.64] ;  /* 0x000000081a1b7981 */ /* 0x000f62000c1e1900 */
[----:B------:R-:W-:Y:S05]  /*05c0*/  WARPSYNC.ALL ;  /* 0x0000000000007948 */ /* 0x000fea0003800000 */
[----:B------:R-:W-:Y:S06]  /*05d0*/  BAR.SYNC.DEFER_BLOCKING 0x0 ;  /* 0x0000000000007b1d */ /* 0x000fec0000010000 */
[----:B------:R-:W2:Y:S01]  /*05e0*/  LDG.E R22, desc[UR8][R12.64] ;  /* 0x000000080c167981 */ /* 0x000ea2000c1e1900 */
[----:B------:R-:W-:Y:S01]  /*05f0*/  UMOV UR10, 0x66666666 ;  /* 0x66666666000a7882 */ /* 0x000fe20000000000 */
[----:B------:R-:W-:Y:S01]  /*0600*/  UMOV UR11, 0x3ffe6666 ;  /* 0x3ffe6666000b7882 */ /* 0x000fe20000000000 */
[----:B---3--:R-:W-:-:S04]  /*0610*/  FADD R24, R14, R15 ;  /* 0x0000000f0e187221 */ /* 0x008fc80000000000 */
[----:B----4-:R-:W-:-:S04]  /*0620*/  FADD R24, R24, R17 ;  /* 0x0000001118187221 */ /* 0x010fc80000000000 */
[----:B-----5:R-:W-:Y:S01]  /*0630*/  FADD R29, R24, R27 ;  /* 0x0000001b181d7221 */ /* 0x020fe20000000000 */
[----:B--2---:R-:W-:Y:S08]  /*0640*/  F2F.F64.F32 R14, R28 ;  /* 0x0000001c000e7310 */ /* 0x004ff00000201800 */
[----:B------:R-:W0:Y:S02]  /*0650*/  F2F.F64.F32 R16, R29 ;  /* 0x0000001d00107310 */ /* 0x000e240000201800 */
[----:B0-----:R-:W-:-:S06]  /*0660*/  DFMA R24, R16, -0.25, R14 ;  /* 0xbfd000001018782b */ /* 0x001fcc000000000e */
[----:B------:R-:W0:Y:S08]  /*0670*/  F2F.F32.F64 R16, R24 ;  /* 0x0000001800107310 */ /* 0x000e300000301000 */
[----:B------:R-:W-:Y:S08]  /*0680*/  F2F.F64.F32 R14, R22 ;  /* 0x00000016000e7310 */ /* 0x000ff00000201800 */
[----:B0-----:R-:W0:Y:S02]  /*0690*/  F2F.F64.F32 R16, R16 ;  /* 0x0000001000107310 */ /* 0x001e240000201800 */
[----:B0-----:R-:W-:-:S10]  /*06a0*/  DFMA R14, R16, -UR10, R14 ;  /* 0x8000000a100e7c2b */ /* 0x001fd4000800000e */
[----:B------:R-:W0:Y:S02]  /*06b0*/  F2F.F32.F64 R15, R14 ;  /* 0x0000000e000f7310 */ /* 0x000e240000301000 */
[----:B0-----:R0:W-:Y:S01]  /*06c0*/  STG.E desc[UR8][R12.64], R15 ;  /* 0x0000000f0c007986 */ /* 0x0011e2000c101908 */
[----:B------:R-:W-:Y:S06]  /*06d0*/  BAR.SYNC.DEFER_BLOCKING 0x0 ;  /* 0x0000000000007b1d */ /* 0x000fec0000010000 */
.L_x_11:
[----:B------:R-:W-:Y:S05]  /*06e0*/  BSYNC.RECONVERGENT B1 ;  /* 0x0000000000017941 */ /* 0x000fea0003800200 */
.L_x_10:
[----:B------:R-:W-:Y:S04]  /*06f0*/  BSSY.RECONVERGENT B1, `(.L_x_12) ;  /* 0x0000036000017945 */ /* 0x000fe80003800200 */
[----:B------:R-:W-:Y:S05]  /*0700*/  @P0 BRA `(.L_x_13) ;  /* 0x0000000000d00947 */ /* 0x000fea0003800000 */
[----:B------:R-:W-:Y:S02]  /*0710*/  IABS R14, R20 ;  /* 0x00000014000e7213 */ /* 0x000fe40000000000 */
[----:B0-----:R-:W-:Y:S02]  /*0720*/  MOV R12, RZ ;  /* 0x000000ff000c7202 */ /* 0x001fe40000000f00 */
[----:B------:R-:W0:Y:S01]  /*0730*/  I2F.RP R15, R14 ;  /* 0x0000000e000f7306 */ /* 0x000e220000209400 */
[----:B------:R-:W-:Y:S02]  /*0740*/  IABS R22, R23 ;  /* 0x0000001700167213 */ /* 0x000fe40000000000 */
[----:B------:R-:W-:Y:S02]  /*0750*/  ISETP.GE.AND P1, PT, R23, RZ, PT ;  /* 0x000000ff1700720c */ /* 0x000fe40003f26270 */
[----:B------:R-:W-:-:S03]  /*0760*/  ISETP.NE.AND P3, PT, R20, RZ, PT ;  /* 0x000000ff1400720c */ /* 0x000fc60003f65270 */
[----:B0-----:R-:W0:Y:S02]  /*0770*/  MUFU.RCP R15, R15 ;  /* 0x0000000f000f7308 */ /* 0x001e240000001000 */
[----:B0-----:R-:W-:-:S06]  /*0780*/  IADD3 R16, PT, PT, R15, 0xffffffe, RZ ;  /* 0x0ffffffe0f107810 */ /* 0x001fcc0007ffe0ff */
[----:B------:R-:W0:Y:S02]  /*0790*/  F2I.FTZ.U32.TRUNC.NTZ R13, R16 ;  /* 0x00000010000d7305 */ /* 0x000e24000021f000 */
[----:B0-----:R-:W-:-:S04]  /*07a0*/  IMAD.MOV R17, RZ, RZ, -R13 ;  /* 0x000000ffff117224 */ /* 0x001fc800078e0a0d */
[----:B------:R-:W-:-:S04]  /*07b0*/  IMAD R17, R17, R14, RZ ;  /* 0x0000000e11117224 */ /* 0x000fc800078e02ff */
        /* <DEDUP_REMOVED lines=41> */
.L_x_13:
[----:B------:R-:W-:Y:S05]  /*0a50*/  BSYNC.RECONVERGENT B1 ;  /* 0x0000000000017941 */ /* 0x000fea0003800200 */
.L_x_12:
[----:B------:R-:W-:Y:S01]  /*0a60*/  IADD3 R18, PT, PT, R18, 0x2, RZ ;  /* 0x0000000212127810 */ /* 0x000fe20007ffe0ff */
[C---:B------:R-:W-:Y:S01]  /*0a70*/  IMAD R23, R0.reuse, 0x2, R23 ;  /* 0x0000000200177824 */ /* 0x040fe200078e0217 */
[C---:B------:R-:W-:Y:S01]  /*0a80*/  LEA R21, R0.reuse, R21, 0x1 ;  /* 0x0000001500157211 */ /* 0x040fe200078e08ff */
[----:B------:R-:W-:Y:S01]  /*0a90*/  IMAD R19, R0, 0x2, R19 ;  /* 0x0000000200137824 */ /* 0x000fe200078e0213 */
[----:B------:R-:W-:Y:S02]  /*0aa0*/  ISETP.NE.AND P0, PT, R18, RZ, PT ;  /* 0x000000ff1200720c */ /* 0x000fe40003f05270 */
[----:B------:R-:W-:-:S11]  /*0ab0*/  LEA R11, R0, R11, 0x1 ;  /* 0x0000000b000b7211 */ /* 0x000fd600078e08ff */
[----:B------:R-:W-:Y:S05]  /*0ac0*/  @P0 BRA `(.L_x_14) ;  /* 0xfffffff8001c0947 */ /* 0x000fea000383ffff */
[----:B------:R-:W-:Y:S05]  /*0ad0*/  BSYNC.RECONVERGENT B0 ;  /* 0x0000000000007941 */ /* 0x000fea0003800200 */
.L_x_9:
[----:B------:R-:W-:-:S07]  /*0ae0*/  IMAD.MOV.U32 R11, RZ, RZ, R9 ;  /* 0x000000ffff0b7224 */ /* 0x000fce00078e0009 */
.L_x_8:
[----:B------:R-:W-:Y:S01]  /*0af0*/  LOP3.LUT P0, RZ, R5, 0x1, RZ, 0xc0, !PT ;  /* 0x0000000105ff7812 */ /* 0x000fe2000780c0ff */
[----:B------:R-:W-:-:S12]  /*0b00*/  BSSY.RECONVERGENT B0, `(.L_x_7) ;  /* 0x000003c000007945 */ /* 0x000fd80003800200 */
[----:B------:R-:W-:Y:S05]  /*0b10*/  @!P0 BRA `(.L_x_15) ;  /* 0x0000000000e88947 */ /* 0x000fea0003800000 */
[----:B------:R-:W2:Y:S01]  /*0b20*/  LDC R17, c[0x0][0x388] ;  /* 0x0000e200ff117b82 */ /* 0x000ea20000000800 */
[----:B------:R-:W-:-:S05]  /*0b30*/  IMAD R16, R0, R11, R3 ;  /* 0x0000000b00107224 */ /* 0x000fca00078e0203 */
[----:B------:R-:W-:-:S04]  /*0b40*/  ISETP.GE.AND P0, PT, R16, UR6, PT ;  /* 0x0000000610007c0c */ /* 0x000fc8000bf06270 */
[----:B--2---:R-:W-:-:S13]  /*0b50*/  ISETP.LE.OR P0, PT, R16, R17, P0 ;  /* 0x000000111000720c */ /* 0x004fda0000703670 */
[----:B------:R-:W-:Y:S05]  /*0b60*/  @P0 BRA `(.L_x_15) ;  /* 0x0000000000d40947 */ /* 0x000fea0003800000 */
[----:B-1----:R-:W-:Y:S02]  /*0b70*/  IABS R14, R17 ;  /* 0x00000011000e7213 */ /* 0x002fe40000000000 */
        /* <DEDUP_REMOVED lines=52> */
.L_x_15:
[----:B------:R-:W-:Y:S05]  /*0ec0*/  BSYNC.RECONVERGENT B0 ;  /* 0x0000000000007941 */ /* 0x000fea0003800200 */
.L_x_7:
[----:B------:R-:W-:Y:S05]  /*0ed0*/  @P2 BRA `(.L_x_16) ;  /* 0xfffffff000e42947 */ /* 0x000fea000383ffff */
[----:B------:R-:W-:Y:S05]  /*0ee0*/  EXIT ;  /* 0x000000000000794d */ /* 0x000fea0003800000 */
.L_x_17:
        /* <DEDUP_REMOVED lines=9> */
.L_x_38:


//--------------------- .text._Z9SOR_blockPfi     --------------------------
	.section	.text._Z9SOR_blockPfi,"ax",@progbits
	.align	128
        .global         _Z9SOR_blockPfi
        .type           _Z9SOR_blockPfi,@function
        .size           _Z9SOR_blockPfi,(.L_x_39 - _Z9SOR_blockPfi)
        .other          _Z9SOR_blockPfi,@"STO_CUDA_ENTRY STV_DEFAULT"
_Z9SOR_blockPfi:
.text._Z9SOR_blockPfi:
[----:B------:R-:W-:Y:S01]  /*0000*/  LDC R1, c[0x0][0x37c] ;  /* 0x0000df00ff017b82 */ /* 0x000fe20000000800 */
[----:B------:R-:W0:Y:S07]  /*0010*/  LDCU UR4, c[0x0][0x360] ;  /* 0x00006c00ff0477ac */ /* 0x000e2e0008000800 */
[----:B------:R-:W0:Y:S01]  /*0020*/  LDC R0, c[0x0][0x364] ;  /* 0x0000d900ff007b82 */ /* 0x000e220000000800 */
[----:B------:R-:W1:Y:S01]  /*0030*/  S2R R3, SR_TID.X ;  /* 0x0000000000037919 */ /* 0x000e620000002100 */
[----:B------:R-:W1:Y:S06]  /*0040*/  S2R R2, SR_TID.Y ;  /* 0x0000000000027919 */ /* 0x000e6c0000002200 */
[----:B------:R-:W2:Y:S08]  /*0050*/  LDC R30, c[0x0][0x388] ;  /* 0x0000e200ff1e7b82 */ /* 0x000eb00000000800 */
[----:B------:R-:W3:Y:S01]  /*0060*/  LDC.64 R14, c[0x0][0x380] ;  /* 0x0000e000ff0e7b82 */ /* 0x000ee20000000a00 */
[----:B0-----:R-:W-:-:S04]  /*0070*/  IMAD R0, R0, UR4, RZ ;  /* 0x0000000400007c24 */ /* 0x001fc8000f8e02ff */
[----:B------:R-:W0:Y:S01]  /*0080*/  I2F.U32.RP R8, R0 ;  /* 0x0000000000087306 */ /* 0x000e220000209000 */
[----:B------:R-:W-:Y:S01]  /*0090*/  IMAD.MOV R9, RZ, RZ, -R0 ;  /* 0x000000ffff097224 */ /* 0x000fe200078e0a00 */
[C---:B------:R-:W-:Y:S02]  /*00a0*/  ISETP.NE.U32.AND P2, PT, R0.reuse, RZ, PT ;  /* 0x000000ff0000720c */ /* 0x040fe40003f45070 */
[----:B------:R-:W-:Y:S01]  /*00b0*/  SHF.L.U32 R23, R0, 0x2, RZ ;  /* 0x0000000200177819 */ /* 0x000fe200000006ff */
[----:B-1----:R-:W-:Y:S01]  /*00c0*/  IMAD R3, R3, UR4, R2 ;  /* 0x0000000403037c24 */ /* 0x002fe2000f8e0202 */
[----:B------:R-:W1:Y:S01]  /*00d0*/  LDCU.64 UR4, c[0x0][0x358] ;  /* 0x00006b00ff0477ac */ /* 0x000e620008000a00 */
[----:B--2---:R-:W-:-:S03]  /*00e0*/  IMAD R2, R30, R30, RZ ;  /* 0x0000001e1e027224 */ /* 0x004fc600078e02ff */
[----:B------:R-:W-:Y:S01]  /*00f0*/  IADD3 R5, PT, PT, R3, R0, RZ ;  /* 0x0000000003057210 */ /* 0x000fe20007ffe0ff */
[----:B0-----:R-:W0:Y:S03]  /*0100*/  MUFU.RCP R8, R8 ;  /* 0x0000000800087308 */ /* 0x001e260000001000 */
[C---:B------:R-:W-:Y:S01]  /*0110*/  ISETP.GE.U32.AND P0, PT, R5.reuse, R2, PT ;  /* 0x000000020500720c */ /* 0x040fe20003f06070 */
[----:B------:R-:W-:Y:S01]  /*0120*/  IMAD.IADD R31, R0, 0x1, R5 ;  /* 0x00000001001f7824 */ /* 0x000fe200078e0205 */
[----:B------:R-:W-:Y:S02]  /*0130*/  VIMNMX.U32 R4, PT, PT, R2, R5, !PT ;  /* 0x0000000502047248 */ /* 0x000fe40007fe0000 */
[----:B------:R-:W-:-:S04]  /*0140*/  IADD3 R11, PT, PT, R5, -0x1, RZ ;  /* 0xffffffff050b7810 */ /* 0x000fc80007ffe0ff */
[----:B------:R-:W-:Y:S01]  /*0150*/  IADD3 R13, PT, PT, R0, R11, RZ ;  /* 0x0000000b000d7210 */ /* 0x000fe20007ffe0ff */
[----:B---3--:R-:W-:-:S04]  /*0160*/  IMAD.WIDE.U32 R10, R11, 0x4, R14 ;  /* 0x000000040b0a7825 */ /* 0x008fc800078e000e */
[----:B------:R-:W-:-:S04]  /*0170*/  IMAD.WIDE.U32 R12, R13, 0x4, R14 ;  /* 0x000000040d0c7825 */ /* 0x000fc800078e000e */
[----:B0-----:R-:W-:Y:S01]  /*0180*/  VIADD R6, R8, 0xffffffe ;  /* 0x0ffffffe08067836 */ /* 0x001fe20000000000 */
[----:B------:R-:W-:-:S03]  /*0190*/  SEL R8, RZ, 0x1, P0 ;  /* 0x00000001ff087807 */ /* 0x000fc60000000000 */
[----:B------:R0:W2:Y:S02]  /*01a0*/  F2I.FTZ.U32.TRUNC.NTZ R7, R6 ;  /* 0x0000000600077305 */ /* 0x0000a4000021f000 */
[----:B0-----:R-:W-:Y:S02]  /*01b0*/  IMAD.MOV.U32 R6, RZ, RZ, RZ ;  /* 0x000000ffff067224 */ /* 0x001fe400078e00ff */
[----:B--2---:R-:W-:-:S04]  /*01c0*/  IMAD R9, R9, R7, RZ ;  /* 0x0000000709097224 */ /* 0x004fc800078e02ff */
[----:B------:R-:W-:Y:S01]  /*01d0*/  IMAD.HI.U32 R6, R7, R9, R6 ;  /* 0x0000000907067227 */ /* 0x000fe200078e0006 */
[----:B------:R-:W-:-:S05]  /*01e0*/  IADD3 R7, PT, PT, R4, -R5, -R8 ;  /* 0x8000000504077210 */ /* 0x000fca0007ffe808 */
[----:B------:R-:W-:-:S04]  /*01f0*/  IMAD.HI.U32 R9, R6, R7, RZ ;  /* 0x0000000706097227 */ /* 0x000fc800078e00ff */
[----:B------:R-:W-:Y:S02]  /*0200*/  IMAD.MOV R4, RZ, RZ, -R9 ;  /* 0x000000ffff047224 */ /* 0x000fe400078e0a09 */
[----:B------:R-:W-:Y:S02]  /*0210*/  IMAD.IADD R6, R2, 0x1, -R30 ;  /* 0x0000000102067824 */ /* 0x000fe400078e0a1e */
[----:B------:R-:W-:-:S05]  /*0220*/  IMAD R7, R0, R4, R7 ;  /* 0x0000000400077224 */ /* 0x000fca00078e0207 */
[----:B------:R-:W-:-:S13]  /*0230*/  ISETP.GE.U32.AND P0, PT, R7, R0, PT ;  /* 0x000000000700720c */ /* 0x000fda0003f06070 */
[----:B------:R-:W-:Y:S01]  /*0240*/  @P0 IADD3 R7, PT, PT, -R0, R7, RZ ;  /* 0x0000000700070210 */ /* 0x000fe20007ffe1ff */
[----:B------:R-:W-:Y:S01]  /*0250*/  @P0 VIADD R9, R9, 0x1 ;  /* 0x0000000109090836 */ /* 0x000fe20000000000 */
[----:B------:R-:W-:Y:S02]  /*0260*/  ISETP.GE.AND P0, PT, R3, R6, PT ;  /* 0x000000060300720c */ /* 0x000fe40003f06270 */
[----:B------:R-:W-:Y:S01]  /*0270*/  ISETP.GE.U32.AND P1, PT, R7, R0, PT ;  /* 0x000000000700720c */ /* 0x000fe20003f26070 */
[C---:B------:R-:W-:Y:S01]  /*0280*/  IMAD.IADD R7, R3.reuse, 0x1, -R30 ;  /* 0x0000000103077824 */ /* 0x040fe200078e0a1e */
[----:B------:R-:W-:-:S11]  /*0290*/  ISETP.GT.AND P0, PT, R3, R30, !P0 ;  /* 0x0000001e0300720c */ /* 0x000fd60004704270 */
[----:B------:R-:W-:Y:S01]  /*02a0*/  @P1 VIADD R9, R9, 0x1 ;  /* 0x0000000109091836 */ /* 0x000fe20000000000 */
[----:B------:R-:W-:Y:S02]  /*02b0*/  @!P2 LOP3.LUT R9, RZ, R0, RZ, 0x33, !PT ;  /* 0x00000000ff09a212 */ /* 0x000fe400078e33ff */
[----:B------:R-:W-:-:S03]  /*02c0*/  ISETP.GE.AND P1, PT, R5, R6, PT ;  /* 0x000000060500720c */ /* 0x000fc60003f26270 */
[----:B------:R-:W-:Y:S01]  /*02d0*/  IMAD.IADD R4, R8, 0x1, R9 ;  /* 0x0000000108047824 */ /* 0x000fe200078e0209 */
[----:B------:R-:W-:Y:S01]  /*02e0*/  ISETP.GT.AND P1, PT, R5, R30, !P1 ;  /* 0x0000001e0500720c */ /* 0x000fe20004f24270 */
[----:B------:R-:W-:-:S04]  /*02f0*/  IMAD.WIDE R8, R7, 0x4, R14 ;  /* 0x0000000407087825 */ /* 0x000fc800078e020e */
[----:B------:R-:W-:Y:S01]  /*0300*/  IMAD.WIDE.U32 R14, R3, 0x4, R14 ;  /* 0x00000004030e7825 */ /* 0x000fe200078e000e */
[----:B------:R-:W-:-:S03]  /*0310*/  IADD3 R20, PT, PT, R8, R23, RZ ;  /* 0x0000001708147210 */ /* 0x000fc60007ffe0ff */
[----:B------:R-:W-:Y:S02]  /*0320*/  IMAD.MOV.U32 R7, RZ, RZ, RZ ;  /* 0x000000ffff077224 */ /* 0x000fe400078e00ff */
[----:B------:R-:W-:-:S04]  /*0330*/  IMAD.WIDE R16, R30, 0x4, R14 ;  /* 0x000000041e107825 */ /* 0x000fc800078e020e */
[----:B------:R-:W-:Y:S02]  /*0340*/  VIADD R30, R30, 0xffffffff ;  /* 0xffffffff1e1e7836 */ /* 0x000fe40000000000 */
[----:B------:R-:W-:-:S04]  /*0350*/  IMAD.WIDE R18, R0, 0x4, R14 ;  /* 0x0000000400127825 */ /* 0x000fc800078e020e */
[----:B-1----:R-:W-:-:S07]  /*0360*/  IMAD.IADD R22, R16, 0x1, R23 ;  /* 0x0000000110167824 */ /* 0x002fce00078e0217 */
.L_x_35:
[----:B------:R-:W-:Y:S01]  /*0370*/  ISETP.GE.U32.AND P2, PT, R3, R2, PT ;  /* 0x000000020300720c */ /* 0x000fe20003f46070 */
[----:B------:R-:W-:Y:S01]  /*0380*/  VIADD R7, R7, 0x1 ;  /* 0x0000000107077836 */ /* 0x000fe20000000000 */
[----:B------:R-:W-:Y:S04]  /*0390*/  BSSY.RECONVERGENT B1, `(.L_x_18) ;  /* 0x00001aa000017945 */ /* 0x000fe80003800200 */
[----:B------:R-:W-:-:S07]  /*03a0*/  ISETP.NE.AND P3, PT, R7, 0x7d0, PT ;  /* 0x000007d00700780c */ /* 0x000fce0003f65270 */
[----:B0123--:R-:W-:Y:S06]  /*03b0*/  @P2 BRA `(.L_x_19) ;  /* 0x00000018009c2947 */ /* 0x00ffec0003800000 */
[----:B------:R-:W-:Y:S01]  /*03c0*/  LOP3.LUT R32, R4, 0x3, RZ, 0xc0, !PT ;  /* 0x0000000304207812 */ /* 0x000fe200078ec0ff */
[----:B------:R-:W-:Y:S01]  /*03d0*/  BSSY.RECONVERGENT B0, `(.L_x_20) ;  /* 0x00000b0000007945 */ /* 0x000fe20003800200 */
[----:B------:R-:W-:Y:S02]  /*03e0*/  MOV R37, R3 ;  /* 0x0000000300257202 */ /* 0x000fe40000000f00 */
[----:B------:R-:W-:-:S13]  /*03f0*/  ISETP.NE.AND P2, PT, R32, 0x3, PT ;  /* 0x000000032000780c */ /* 0x000fda0003f45270 */
[----:B------:R-:W-:Y:S05]  /*0400*/  @!P2 BRA `(.L_x_21) ;  /* 0x0000000800b0a947 */ /* 0x000fea0003800000 */
[----:B------:R-:W-:Y:S01]  /*0410*/  BSSY.RECONVERGENT B2, `(.L_x_22) ;  /* 0x0000034000027945 */ /* 0x000fe20003800200 */
[----:B------:R-:W-:-:S03]  /*0420*/  ISETP.NE.AND P4, PT, R32, RZ, PT ;  /* 0x000000ff2000720c */ /* 0x000fc60003f85270 */
[----:B------:R-:W-:Y:S10]  /*0430*/  @!P0 BRA `(.L_x_23) ;  /* 0x0000000000c48947 */ /* 0x000ff40003800000 */
[----:B------:R-:W0:Y:S01]  /*0440*/  LDC R28, c[0x0][0x388] ;  /* 0x0000e200ff1c7b82 */ /* 0x000e220000000800 */
[----:B------:R-:W-:Y:S02]  /*0450*/  IABS R33, R3 ;  /* 0x0000000300217213 */ /* 0x000fe40000000000 */
[----:B------:R-:W-:Y:S02]  /*0460*/  ISETP.GE.AND P6, PT, R3, RZ, PT ;  /* 0x000000ff0300720c */ /* 0x000fe40003fc6270 */
[----:B0-----:R-:W-:-:S04]  /*0470*/  IABS R26, R28 ;  /* 0x0000001c001a7213 */ /* 0x001fc80000000000 */
[----:B------:R-:W0:Y:S08]  /*0480*/  I2F.RP R27, R26 ;  /* 0x0000001a001b7306 */ /* 0x000e300000209400 */
[----:B0-----:R-:W0:Y:S02]  /*0490*/  MUFU.RCP R27, R27 ;  /* 0x0000001b001b7308 */ /* 0x001e240000001000 */
[----:B0-----:R-:W-:-:S06]  /*04a0*/  VIADD R24, R27, 0xffffffe ;  /* 0x0ffffffe1b187836 */ /* 0x001fcc0000000000 */
[----:B------:R0:W1:Y:S02]  /*04b0*/  F2I.FTZ.U32.TRUNC.NTZ R25, R24 ;  /* 0x0000001800197305 */ /* 0x000064000021f000 */
[----:B0-----:R-:W-:Y:S02]  /*04c0*/  HFMA2 R24, -RZ, RZ, 0, 0 ;  /* 0x00000000ff187431 */ /* 0x001fe400000001ff */
        /* <DEDUP_REMOVED lines=17> */
[----:B------:R-:W2:Y:S04]  /*05e0*/  LDG.E R24, desc[UR4][R14.64+-0x4] ;  /* 0xfffffc040e187981 */ /* 0x000ea8000c1e1900 */
[----:B------:R-:W2:Y:S04]  /*05f0*/  LDG.E R25, desc[UR4][R14.64+0x4] ;  /* 0x000004040e197981 */ /* 0x000ea8000c1e1900 */
        /* <DEDUP_REMOVED lines=21> */
.L_x_23:
[----:B------:R-:W-:Y:S05]  /*0750*/  BSYNC.RECONVERGENT B2 ;  /* 0x0000000000027941 */ /* 0x000fea0003800200 */
.L_x_22:
[----:B------:R-:W-:Y:S01]  /*0760*/  MOV R37, R5 ;  /* 0x0000000500257202 */ /* 0x000fe20000000f00 */
[----:B------:R-:W-:Y:S06]  /*0770*/  @!P4 BRA `(.L_x_21) ;  /* 0x0000000400d4c947 */ /* 0x000fec0003800000 */
[----:B------:R-:W1:Y:S01]  /*0780*/  LDC R28, c[0x0][0x388] ;  /* 0x0000e200ff1c7b82 */ /* 0x000e620000000800 */
[----:B------:R-:W-:Y:S01]  /*0790*/  IMAD.SHL.U32 R29, R0, 0x4, RZ ;  /* 0x00000004001d7824 */ /* 0x000fe200078e00ff */
[----:B------:R-:W-:Y:S01]  /*07a0*/  BSSY.RECONVERGENT B2, `(.L_x_24) ;  /* 0x0000037000027945 */ /* 0x000fe20003800200 */
[----:B------:R-:W-:-:S03]  /*07b0*/  ISETP.NE.AND P4, PT, R32, 0x1, PT ;  /* 0x000000012000780c */ /* 0x000fc60003f85270 */
[-C--:B------:R-:W-:Y:S02]  /*07c0*/  IADD3 RZ, P2, PT, R8, R29.reuse, RZ ;  /* 0x0000001d08ff7210 */ /* 0x080fe40007f5e0ff */
[----:B------:R-:W-:-:S03]  /*07d0*/  IADD3 RZ, P5, PT, R16, R29, RZ ;  /* 0x0000001d10ff7210 */ /* 0x000fc60007fbe0ff */
[----:B------:R-:W-:Y:S01]  /*07e0*/  IMAD.X R21, RZ, RZ, R9, P2 ;  /* 0x000000ffff157224 */ /* 0x000fe200010e0609 */
[----:B------:R-:W-:Y:S01]  /*07f0*/  IADD3.X R23, PT, PT, RZ, R17, RZ, P5, !PT ;  /* 0x00000011ff177210 */ /* 0x000fe20002ffe4ff */
[----:B------:R-:W-:Y:S08]  /*0800*/  @!P1 BRA `(.L_x_25) ;  /* 0x0000000000c09947 */ /* 0x000ff00003800000 */
[----:B------:R-:W2:Y:S01]  /*0810*/  LDC R32, c[0x0][0x388] ;  /* 0x0000e200ff207b82 */ /* 0x000ea20000000800 */
[----:B------:R-:W-:Y:S01]  /*0820*/  HFMA2 R24, -RZ, RZ, 0, 0 ;  /* 0x00000000ff187431 */ /* 0x000fe200000001ff */
[----:B------:R-:W-:Y:S02]  /*0830*/  ISETP.GE.AND P5, PT, R5, RZ, PT ;  /* 0x000000ff0500720c */ /* 0x000fe40003fa6270 */
[----:B--2---:R-:W-:Y:S02]  /*0840*/  IABS R26, R32 ;  /* 0x00000020001a7213 */ /* 0x004fe40000000000 */
[----:B------:R-:W-:Y:S02]  /*0850*/  ISETP.NE.AND P6, PT, R32, RZ, PT ;  /* 0x000000ff2000720c */ /* 0x000fe40003fc5270 */
[----:B------:R-:W2:Y:S08]  /*0860*/  I2F.RP R27, R26 ;  /* 0x0000001a001b7306 */ /* 0x000eb00000209400 */
[----:B--2---:R-:W2:Y:S02]  /*0870*/  MUFU.RCP R27, R27 ;  /* 0x0000001b001b7308 */ /* 0x004ea40000001000 */
[----:B--2---:R-:W-:-:S06]  /*0880*/  VIADD R33, R27, 0xffffffe ;  /* 0x0ffffffe1b217836 */ /* 0x004fcc0000000000 */
[----:B0-----:R-:W0:Y:S02]  /*0890*/  F2I.FTZ.U32.TRUNC.NTZ R25, R33 ;  /* 0x0000002100197305 */ /* 0x001e24000021f000 */
[----:B0-----:R-:W-:-:S04]  /*08a0*/  IMAD.MOV R35, RZ, RZ, -R25 ;  /* 0x000000ffff237224 */ /* 0x001fc800078e0a19 */
[----:B------:R-:W-:-:S04]  /*08b0*/  IMAD R35, R35, R26, RZ ;  /* 0x0000001a23237224 */ /* 0x000fc800078e02ff */
[----:B------:R-:W-:Y:S01]  /*08c0*/  IMAD.HI.U32 R24, R25, R35, R24 ;  /* 0x0000002319187227 */ /* 0x000fe200078e0018 */
[----:B------:R-:W-:-:S05]  /*08d0*/  IABS R25, R5 ;  /* 0x0000000500197213 */ /* 0x000fca0000000000 */
[----:B------:R-:W-:-:S04]  /*08e0*/  IMAD.HI.U32 R24, R24, R25, RZ ;  /* 0x0000001918187227 */ /* 0x000fc800078e00ff */
[----:B------:R-:W-:-:S04]  /*08f0*/  IMAD.MOV R24, RZ, RZ, -R24 ;  /* 0x000000ffff187224 */ /* 0x000fc800078e0a18 */
        /* <DEDUP_REMOVED lines=33> */
.L_x_25:
[----:B------:R-:W-:Y:S05]  /*0b10*/  BSYNC.RECONVERGENT B2 ;  /* 0x0000000000027941 */ /* 0x000fea0003800200 */
.L_x_24:
[----:B-1----:R-:W-:Y:S01]  /*0b20*/  ISETP.LE.OR P2, PT, R31, R28, !P4 ;  /* 0x0000001c1f00720c */ /* 0x002fe20006743670 */
[----:B------:R-:W-:-:S03]  /*0b30*/  IMAD.IADD R32, R0, 0x1, R31 ;  /* 0x0000000100207824 */ /* 0x000fc600078e021f */
[C---:B------:R-:W-:Y:S02]  /*0b40*/  ISETP.GE.OR P2, PT, R31.reuse, R6, P2 ;  /* 0x000000061f00720c */ /* 0x040fe40001746670 */
[----:B------:R-:W-:-:S11]  /*0b50*/  SEL R37, R31, R32, !P4 ;  /* 0x000000201f257207 */ /* 0x000fd60006000000 */
[----:B------:R-:W-:Y:S05]  /*0b60*/  @P2 BRA `(.L_x_21) ;  /* 0x0000000000d82947 */ /* 0x000fea0003800000 */
[----:B------:R-:W-:Y:S01]  /*0b70*/  IABS R26, R28 ;  /* 0x0000001c001a7213 */ /* 0x000fe20000000000 */
[----:B------:R-:W-:Y:S01]  /*0b80*/  IMAD.MOV.U32 R24, RZ, RZ, RZ ;  /* 0x000000ffff187224 */ /* 0x000fe200078e00ff */
[----:B------:R-:W-:Y:S01]  /*0b90*/  ISETP.GE.AND P4, PT, R31, RZ, PT ;  /* 0x000000ff1f00720c */ /* 0x000fe20003f86270 */
[----:B------:R-:W-:Y:S01]  /*0ba0*/  IMAD.MOV.U32 R37, RZ, RZ, R32 ;  /* 0x000000ffff257224 */ /* 0x000fe200078e0020 */
[----:B------:R-:W1:Y:S01]  /*0bb0*/  I2F.RP R27, R26 ;  /* 0x0000001a001b7306 */ /* 0x000e620000209400 */
[----:B------:R-:W-:-:S07]  /*0bc0*/  ISETP.NE.AND P5, PT, R28, RZ, PT ;  /* 0x000000ff1c00720c */ /* 0x000fce0003fa5270 */
[----:B-1----:R-:W1:Y:S02]  /*0bd0*/  MUFU.RCP R27, R27 ;  /* 0x0000001b001b7308 */ /* 0x002e640000001000 */
[----:B-1----:R-:W-:-:S06]  /*0be0*/  IADD3 R33, PT, PT, R27, 0xffffffe, RZ ;  /* 0x0ffffffe1b217810 */ /* 0x002fcc0007ffe0ff */
[----:B0-2---:R-:W0:Y:S02]  /*0bf0*/  F2I.FTZ.U32.TRUNC.NTZ R25, R33 ;  /* 0x0000002100197305 */ /* 0x005e24000021f000 */
[----:B0-----:R-:W-:-:S04]  /*0c00*/  IMAD.MOV R35, RZ, RZ, -R25 ;  /* 0x000000ffff237224 */ /* 0x001fc800078e0a19 */
[----:B------:R-:W-:-:S04]  /*0c10*/  IMAD R35, R35, R26, RZ ;  /* 0x0000001a23237224 */ /* 0x000fc800078e02ff */
[----:B------:R-:W-:Y:S01]  /*0c20*/  IMAD.HI.U32 R24, R25, R35, R24 ;  /* 0x0000002319187227 */ /* 0x000fe200078e0018 */
[----:B------:R-:W-:-:S05]  /*0c30*/  IABS R25, R31 ;  /* 0x0000001f00197213 */ /* 0x000fca0000000000 */
[----:B------:R-:W-:-:S05]  /*0c40*/  IMAD.HI.U32 R24, R24, R25, RZ ;  /* 0x0000001918187227 */ /* 0x000fca00078e00ff */
[----:B------:R-:W-:-:S05]  /*0c50*/  IADD3 R24, PT, PT, -R24, RZ, RZ ;  /* 0x000000ff18187210 */ /* 0x000fca0007ffe1ff */
[----:B------:R-:W-:-:S05]  /*0c60*/  IMAD R25, R26, R24, R25 ;  /* 0x000000181a197224 */ /* 0x000fca00078e0219 */
[----:B------:R-:W-:-:S13]  /*0c70*/  ISETP.GT.U32.AND P2, PT, R26, R25, PT ;  /* 0x000000191a00720c */ /* 0x000fda0003f44070 */
[----:B------:R-:W-:-:S05]  /*0c80*/  @!P2 IMAD.IADD R25, R25, 0x1, -R26 ;  /* 0x000000011919a824 */ /* 0x000fca00078e0a1a */
[----:B------:R-:W-:-:S13]  /*0c90*/  ISETP.GT.U32.AND P2, PT, R26, R25, PT ;  /* 0x000000191a00720c */ /* 0x000fda0003f44070 */
[----:B------:R-:W-:-:S05]  /*0ca0*/  @!P2 IMAD.IADD R25, R25, 0x1, -R26 ;  /* 0x000000011919a824 */ /* 0x000fca00078e0a1a */
[----:B------:R-:W-:Y:S02]  /*0cb0*/  @!P4 IADD3 R25, PT, PT, -R25, RZ, RZ ;  /* 0x000000ff1919c210 */ /* 0x000fe40007ffe1ff */
[----:B------:R-:W-:-:S04]  /*0cc0*/  @!P5 LOP3.LUT R25, RZ, R28, RZ, 0x33, !PT ;  /* 0x0000001cff19d212 */ /* 0x000fc800078e33ff */
[----:B------:R-:W-:-:S04]  /*0cd0*/  ISETP.NE.AND P2, PT, R25, R30, PT ;  /* 0x0000001e1900720c */ /* 0x000fc80003f45270 */
[----:B------:R-:W-:-:S13]  /*0ce0*/  ISETP.EQ.OR P2, PT, R25, RZ, !P2 ;  /* 0x000000ff1900720c */ /* 0x000fda0005742670 */
[----:B------:R-:W-:Y:S05]  /*0cf0*/  @P2 BRA `(.L_x_21) ;  /* 0x0000000000742947 */ /* 0x000fea0003800000 */
[C---:B------:R-:W-:Y:S01]  /*0d00*/  IADD3 R24, P2, PT, R29.reuse, R22, RZ ;  /* 0x000000161d187210 */ /* 0x040fe20007f5e0ff */
[----:B------:R-:W2:Y:S01]  /*0d10*/  LDG.E R35, desc[UR4][R12.64] ;  /* 0x000000040c237981 */ /* 0x000ea2000c1e1900 */
[----:B------:R-:W-:Y:S01]  /*0d20*/  IADD3 R26, P4, PT, R29, R20, RZ ;  /* 0x000000141d1a7210 */ /* 0x000fe20007f9e0ff */
[----:B------:R-:W-:-:S03]  /*0d30*/  IMAD.WIDE R28, R0, 0x4, R18 ;  /* 0x00000004001c7825 */ /* 0x000fc600078e0212 */
[----:B------:R-:W-:Y:S02]  /*0d40*/  IADD3.X R27, PT, PT, RZ, R21, RZ, P4, !PT ;  /* 0x00000015ff1b7210 */ /* 0x000fe400027fe4ff */
[----:B------:R-:W2:Y:S01]  /*0d50*/  LDG.E R34, desc[UR4][R28.64+0x4] ;  /* 0x000004041c227981 */ /* 0x000ea2000c1e1900 */
[----:B------:R-:W-:-:S03]  /*0d60*/  IMAD.X R25, RZ, RZ, R23, P2 ;  /* 0x000000ffff197224 */ /* 0x000fc600010e0617 */
        /* <DEDUP_REMOVED lines=20> */
[----:B------:R-:W-:Y:S01]  /*0eb0*/  MOV R37, R32 ;  /* 0x0000002000257202 */ /* 0x000fe20000000f00 */
[----:B------:R-:W-:Y:S06]  /*0ec0*/  BAR.SYNC.DEFER_BLOCKING 0x0 ;  /* 0x0000000000007b1d */ /* 0x000fec0000010000 */
.L_x_21:
[----:B------:R-:W-:Y:S05]  /*0ed0*/  BSYNC.RECONVERGENT B0 ;  /* 0x0000000000007941 */ /* 0x000fea0003800200 */
.L_x_20:
[----:B------:R-:W-:-:S13]  /*0ee0*/  ISETP.GE.U32.AND P2, PT, R4, 0x3, PT ;  /* 0x000000030400780c */ /* 0x000fda0003f46070 */
[----:B------:R-:W-:Y:S05]  /*0ef0*/  @!P2 BRA `(.L_x_19) ;  /* 0x0000000c00cca947 */ /* 0x000fea0003800000 */
.L_x_34:
[----:B---3--:R-:W3:Y:S01]  /*0f00*/  LDC R33, c[0x0][0x388] ;  /* 0x0000e200ff217b82 */ /* 0x008ee20000000800 */
[-C--:B------:R-:W-:Y:S01]  /*0f10*/  ISETP.GE.AND P2, PT, R37, R6.reuse, PT ;  /* 0x000000062500720c */ /* 0x080fe20003f46270 */
[----:B------:R-:W-:Y:S01]  /*0f20*/  IMAD.IADD R35, R0, 0x1, R37 ;  /* 0x0000000100237824 */ /* 0x000fe200078e0225 */
[----:B------:R-:W-:Y:S04]  /*0f30*/  BSSY.RECONVERGENT B0, `(.L_x_26) ;  /* 0x000003b000007945 */ /* 0x000fe80003800200 */
[----:B------:R-:W-:Y:S02]  /*0f40*/  ISETP.GE.AND P5, PT, R35, R6, PT ;  /* 0x000000062300720c */ /* 0x000fe40003fa6270 */
[-C--:B---3--:R-:W-:Y:S02]  /*0f50*/  ISETP.LE.OR P4, PT, R37, R33.reuse, P2 ;  /* 0x000000212500720c */ /* 0x088fe40001783670 */
[----:B------:R-:W-:-:S11]  /*0f60*/  ISETP.LE.OR P2, PT, R35, R33, P5 ;  /* 0x000000212300720c */ /* 0x000fd60002f43670 */
[----:B------:R-:W-:Y:S05]  /*0f70*/  @P4 BRA `(.L_x_27) ;  /* 0x0000000000d84947 */ /* 0x000fea0003800000 */
[----:B------:R-:W-:Y:S01]  /*0f80*/  IABS R26, R33 ;  /* 0x00000021001a7213 */ /* 0x000fe20000000000 */
[----:B------:R-:W-:Y:S01]  /*0f90*/  HFMA2 R24, -RZ, RZ, 0, 0 ;  /* 0x00000000ff187431 */ /* 0x000fe200000001ff */
[----:B------:R-:W-:Y:S02]  /*0fa0*/  IABS R32, R37 ;  /* 0x0000002500207213 */ /* 0x000fe40000000000 */
[----:B------:R-:W3:Y:S01]  /*0fb0*/  I2F.RP R27, R26 ;  /* 0x0000001a001b7306 */ /* 0x000ee20000209400 */
[----:B------:R-:W-:Y:S02]  /*0fc0*/  ISETP.GE.AND P5, PT, R37, RZ, PT ;  /* 0x000000ff2500720c */ /* 0x000fe40003fa6270 */
[----:B------:R-:W-:-:S05]  /*0fd0*/  ISETP.NE.AND P6, PT, R33, RZ, PT ;  /* 0x000000ff2100720c */ /* 0x000fca0003fc5270 */
[----:B---3--:R-:W1:Y:S02]  /*0fe0*/  MUFU.RCP R27, R27 ;  /* 0x0000001b001b7308 */ /* 0x008e640000001000 */
[----:B-1----:R-:W-:-:S06]  /*0ff0*/  IADD3 R28, PT, PT, R27, 0xffffffe, RZ ;  /* 0x0ffffffe1b1c7810 */ /* 0x002fcc0007ffe0ff */
[----:B0-2---:R-:W0:Y:S02]  /*1000*/  F2I.FTZ.U32.TRUNC.NTZ R25, R28 ;  /* 0x0000001c00197305 */ /* 0x005e24000021f000 */
        /* <DEDUP_REMOVED lines=16> */
[----:B------:R-:W0:Y:S01]  /*1110*/  LDC.64 R24, c[0x0][0x380] ;  /* 0x0000e000ff187b82 */ /* 0x000e220000000a00 */
[C---:B------:R-:W-:Y:S01]  /*1120*/  IADD3 R32, PT, PT, R37.reuse, -R33, RZ ;  /* 0x8000002125207210 */ /* 0x040fe20007ffe0ff */
[----:B0-----:R-:W-:-:S04]  /*1130*/  IMAD.WIDE R26, R37, 0x4, R24 ;  /* 0x00000004251a7825 */ /* 0x001fc800078e0218 */
[----:B------:R-:W-:-:S04]  /*1140*/  IMAD.WIDE.U32 R28, R37, 0x4, R24 ;  /* 0x00000004251c7825 */ /* 0x000fc800078e0018 */
[----:B------:R-:W-:Y:S02]  /*1150*/  IMAD.WIDE R24, R32, 0x4, R24 ;  /* 0x0000000420187825 */ /* 0x000fe400078e0218 */
[----:B------:R-:W2:Y:S02]  /*1160*/  LDG.E R32, desc[UR4][R26.64+-0x4] ;  /* 0xfffffc041a207981 */ /* 0x000ea4000c1e1900 */
[----:B------:R-:W-:Y:S02]  /*1170*/  IMAD.WIDE R36, R33, 0x4, R26 ;  /* 0x0000000421247825 */ /* 0x000fe400078e021a */
[----:B------:R-:W3:Y:S04]  /*1180*/  LDG.E R24, desc[UR4][R24.64] ;  /* 0x0000000418187981 */ /* 0x000ee8000c1e1900 */
[----:B------:R-:W4:Y:S04]  /*1190*/  LDG.E R36, desc[UR4][R36.64] ;  /* 0x0000000424247981 */ /* 0x000f28000c1e1900 */
[----:B------:R-:W2:Y:S04]  /*11a0*/  LDG.E R27, desc[UR4][R28.64+0x4] ;  /* 0x000004041c1b7981 */ /* 0x000ea8000c1e1900 */
        /* <DEDUP_REMOVED lines=19> */
.L_x_27:
[----:B------:R-:W-:Y:S05]  /*12e0*/  BSYNC.RECONVERGENT B0 ;  /* 0x0000000000007941 */ /* 0x000fea0003800200 */
.L_x_26:
[----:B------:R-:W-:Y:S01]  /*12f0*/  BSSY.RECONVERGENT B0, `(.L_x_28) ;  /* 0x0000039000007945 */ /* 0x000fe20003800200 */
[----:B-1-3--:R-:W-:-:S03]  /*1300*/  IMAD.IADD R29, R0, 0x1, R35 ;  /* 0x00000001001d7824 */ /* 0x00afc600078e0223 */
[----:B------:R-:W-:Y:S05]  /*1310*/  @P2 BRA `(.L_x_29) ;  /* 0x0000000000d82947 */ /* 0x000fea0003800000 */
[----:B------:R-:W-:Y:S02]  /*1320*/  IABS R26, R33 ;  /* 0x00000021001a7213 */ /* 0x000fe40000000000 */
[----:B------:R-:W-:Y:S02]  /*1330*/  MOV R24, RZ ;  /* 0x000000ff00187202 */ /* 0x000fe40000000f00 */
[----:B------:R-:W1:Y:S01]  /*1340*/  I2F.RP R27, R26 ;  /* 0x0000001a001b7306 */ /* 0x000e620000209400 */
[----:B------:R-:W-:Y:S02]  /*1350*/  IABS R32, R35 ;  /* 0x0000002300207213 */ /* 0x000fe40000000000 */
[----:B------:R-:W-:Y:S02]  /*1360*/  ISETP.GE.AND P4, PT, R35, RZ, PT ;  /* 0x000000ff2300720c */ /* 0x000fe40003f86270 */
[----:B------:R-:W-:-:S03]  /*1370*/  ISETP.NE.AND P5, PT, R33, RZ, PT ;  /* 0x000000ff2100720c */ /* 0x000fc60003fa5270 */
[----:B-1----:R-:W1:Y:S02]  /*1380*/  MUFU.RCP R27, R27 ;  /* 0x0000001b001b7308 */ /* 0x002e640000001000 */
        /* <DEDUP_REMOVED lines=21> */
[--C-:B------:R-:W-:Y:S01]  /*14e0*/  IMAD.WIDE.U32 R34, R35, 0x4, R24.reuse ;  /* 0x0000000423227825 */ /* 0x100fe200078e0018 */
[----:B------:R-:W2:Y:S03]  /*14f0*/  LDG.E R28, desc[UR4][R26.64+-0x4] ;  /* 0xfffffc041a1c7981 */ /* 0x000ea6000c1e1900 */
[----:B------:R-:W-:-:S04]  /*1500*/  IMAD.WIDE R24, R37, 0x4, R24 ;  /* 0x0000000425187825 */ /* 0x000fc800078e0218 */
[----:B------:R-:W-:Y:S02]  /*1510*/  IMAD.WIDE R36, R33, 0x4, R26 ;  /* 0x0000000421247825 */ /* 0x000fe400078e021a */
[----:B------:R-:W3:Y:S04]  /*1520*/  LDG.E R24, desc[UR4][R24.64] ;  /* 0x0000000418187981 */ /* 0x000ee8000c1e1900 */
[----:B------:R-:W2:Y:S04]  /*1530*/  LDG.E R27, desc[UR4][R34.64+0x4] ;  /* 0x00000404221b7981 */ /* 0x000ea8000c1e1900 */
        /* <DEDUP_REMOVED lines=9> */
[----:B----4-:R-:W-:-:S04]  /*15d0*/  FADD R28, R28, R36 ;  /* 0x000000241c1c7221 */ /* 0x010fc80000000000 */
[----:B------:R-:W-:Y:S08]  /*15e0*/  F2F.F64.F32 R26, R28 ;  /* 0x0000001c001a7310 */ /* 0x000ff00000201800 */
[----:B-----5:R-:W0:Y:S02]  /*15f0*/  F2F.F64.F32 R24, R37 ;  /* 0x0000002500187310 */ /* 0x020e240000201800 */
        /* <DEDUP_REMOVED lines=8> */
.L_x_29:
[----:B------:R-:W-:Y:S05]  /*1680*/  BSYNC.RECONVERGENT B0 ;  /* 0x0000000000007941 */ /* 0x000fea0003800200 */
.L_x_28:
[CC--:B------:R-:W-:Y:S01]  /*1690*/  ISETP.GE.AND P2, PT, R29.reuse, R6.reuse, PT ;  /* 0x000000061d00720c */ /* 0x0c0fe20003f46270 */
[----:B-1----:R-:W-:Y:S01]  /*16a0*/  IMAD.IADD R35, R0, 0x1, R29 ;  /* 0x0000000100237824 */ /* 0x002fe200078e021d */
[----:B------:R-:W-:Y:S02]  /*16b0*/  BSSY.RECONVERGENT B0, `(.L_x_30) ;  /* 0x000003b000007945 */ /* 0x000fe40003800200 */
[----:B------:R-:W-:Y:S02]  /*16c0*/  ISETP.LE.OR P4, PT, R29, R33, P2 ;  /* 0x000000211d00720c */ /* 0x000fe40001783670 */
[----:B------:R-:W-:-:S04]  /*16d0*/  ISETP.GE.AND P5, PT, R35, R6, PT ;  /* 0x000000062300720c */ /* 0x000fc80003fa6270 */
[----:B------:R-:W-:-:S07]  /*16e0*/  ISETP.LE.OR P2, PT, R35, R33, P5 ;  /* 0x000000212300720c */ /* 0x000fce0002f43670 */
[----:B------:R-:W-:Y:S06]  /*16f0*/  @P4 BRA `(.L_x_31) ;  /* 0x0000000000d84947 */ /* 0x000fec0003800000 */
        /* <DEDUP_REMOVED lines=54> */
.L_x_31:
[----:B------:R-:W-:Y:S05]  /*1a60*/  BSYNC.RECONVERGENT B0 ;  /* 0x0000000000007941 */ /* 0x000fea0003800200 */
.L_x_30:
[----:B------:R-:W-:Y:S04]  /*1a70*/  BSSY.RECONVERGENT B0, `(.L_x_32) ;  /* 0x0000038000007945 */ /* 0x000fe80003800200 */
[----:B------:R-:W-:Y:S05]  /*1a80*/  @P2 BRA `(.L_x_33) ;  /* 0x0000000000d82947 */ /* 0x000fea0003800000 */
[----:B------:R-:W-:Y:S01]  /*1a90*/  IABS R26, R33 ;  /* 0x00000021001a7213 */ /* 0x000fe20000000000 */
[----:B------:R-:W-:Y:S01]  /*1aa0*/  IMAD.MOV.U32 R24, RZ, RZ, RZ ;  /* 0x000000ffff187224 */ /* 0x000fe200078e00ff */
[----:B------:R-:W-:Y:S02]  /*1ab0*/  IABS R32, R35 ;  /* 0x0000002300207213 */ /* 0x000fe40000000000 */
[----:B------:R-:W3:Y:S01]  /*1ac0*/  I2F.RP R27, R26 ;  /* 0x0000001a001b7306 */ /* 0x000ee20000209400 */
[----:B------:R-:W-:Y:S02]  /*1ad0*/  ISETP.GE.AND P4, PT, R35, RZ, PT ;  /* 0x000000ff2300720c */ /* 0x000fe40003f86270 */
[----:B------:R-:W-:-:S05]  /*1ae0*/  ISETP.NE.AND P5, PT, R33, RZ, PT ;  /* 0x000000ff2100720c */ /* 0x000fca0003fa5270 */
[----:B---3--:R-:W1:Y:S02]  /*1af0*/  MUFU.RCP R27, R27 ;  /* 0x0000001b001b7308 */ /* 0x008e640000001000 */
[----:B-1----:R-:W-:-:S06]  /*1b00*/  VIADD R28, R27, 0xffffffe ;  /* 0x0ffffffe1b1c7836 */ /* 0x002fcc0000000000 */
[----:B0-2---:R-:W0:Y:S02]  /*1b10*/  F2I.FTZ.U32.TRUNC.NTZ R25, R28 ;  /* 0x0000001c00197305 */ /* 0x005e24000021f000 */
[----:B0-----:R-:W-:-:S05]  /*1b20*/  IADD3 R29, PT, PT, RZ, -R25, RZ ;  /* 0x80000019ff1d7210 */ /* 0x001fca0007ffe0ff */
[----:B------:R-:W-:-:S04]  /*1b30*/  IMAD R29, R29, R26, RZ ;  /* 0x0000001a1d1d7224 */ /* 0x000fc800078e02ff */
[----:B------:R-:W-:Y:S01]  /*1b40*/  IMAD.HI.U32 R24, R25, R29, R24 ;  /* 0x0000001d19187227 */ /* 0x000fe200078e0018 */
[----:B------:R-:W-:-:S05]  /*1b50*/  MOV R25, R32 ;  /* 0x0000002000197202 */ /* 0x000fca0000000f00 */
[----:B------:R-:W-:-:S04]  /*1b60*/  IMAD.HI.U32 R24, R24, R25, RZ ;  /* 0x0000001918187227 */ /* 0x000fc800078e00ff */
[----:B------:R-:W-:-:S04]  /*1b70*/  IMAD.MOV R24, RZ, RZ, -R24 ;  /* 0x000000ffff187224 */ /* 0x000fc800078e0a18 */
[----:B------:R-:W-:-:S05]  /*1b80*/  IMAD R25, R26, R24, R25 ;  /* 0x000000181a197224 */ /* 0x000fca00078e0219 */
[----:B------:R-:W-:-:S13]  /*1b90*/  ISETP.GT.U32.AND P2, PT, R26, R25, PT ;  /* 0x000000191a00720c */ /* 0x000fda0003f44070 */
[----:B------:R-:W-:-:S04]  /*1ba0*/  @!P2 IADD3 R25, PT, PT, R25, -R26, RZ ;  /* 0x8000001a1919a210 */ /* 0x000fc80007ffe0ff */
[----:B------:R-:W-:-:S13]  /*1bb0*/  ISETP.GT.U32.AND P2, PT, R26, R25, PT ;  /* 0x000000191a00720c */ /* 0x000fda0003f44070 */
[----:B------:R-:W-:-:S05]  /*1bc0*/  @!P2 IMAD.IADD R25, R25, 0x1, -R26 ;  /* 0x000000011919a824 */ /* 0x000fca00078e0a1a */
[----:B------:R-:W-:Y:S02]  /*1bd0*/  @!P4 IADD3 R25, PT, PT, -R25, RZ, RZ ;  /* 0x000000ff1919c210 */ /* 0x000fe40007ffe1ff */
[----:B------:R-:W-:-:S04]  /*1be0*/  @!P5 LOP3.LUT R25, RZ, R33, RZ, 0x33, !PT ;  /* 0x00000021ff19d212 */ /* 0x000fc800078e33ff */
[----:B------:R-:W-:-:S04]  /*1bf0*/  ISETP.NE.AND P2, PT, R25, R30, PT ;  /* 0x0000001e1900720c */ /* 0x000fc80003f45270 */
[----:B------:R-:W-:-:S13]  /*1c00*/  ISETP.EQ.OR P2, PT, R25, RZ, !P2 ;  /* 0x000000ff1900720c */ /* 0x000fda0005742670 */
[----:B------:R-:W-:Y:S05]  /*1c10*/  @P2 BRA `(.L_x_33) ;  /* 0x0000000000742947 */ /* 0x000fea0003800000 */
[----:B------:R-:W0:Y:S01]  /*1c20*/  LDC.64 R28, c[0x0][0x380] ;  /* 0x0000e000ff1c7b82 */ /* 0x000e220000000a00 */
[C---:B------:R-:W-:Y:S02]  /*1c30*/  IMAD.IADD R37, R35.reuse, 0x1, -R33 ;  /* 0x0000000123257824 */ /* 0x040fe400078e0a21 */
[----:B0-----:R-:W-:-:S04]  /*1c40*/  IMAD.WIDE R26, R35, 0x4, R28 ;  /* 0x00000004231a7825 */ /* 0x001fc800078e021c */
[--C-:B------:R-:W-:Y:S01]  /*1c50*/  IMAD.WIDE.U32 R24, R35, 0x4, R28.reuse ;  /* 0x0000000423187825 */ /* 0x100fe200078e001c */
[----:B------:R-:W2:Y:S03]  /*1c60*/  LDG.E R34, desc[UR4][R26.64+-0x4] ;  /* 0xfffffc041a227981 */ /* 0x000ea6000c1e1900 */
[----:B------:R-:W-:Y:S01]  /*1c70*/  IMAD.WIDE R28, R37, 0x4, R28 ;  /* 0x00000004251c7825 */ /* 0x000fe200078e021c */
[----:B------:R-:W3:Y:S04]  /*1c80*/  LDG.E R36, desc[UR4][R24.64] ;  /* 0x0000000418247981 */ /* 0x000ee8000c1e1900 */
[----:B------:R-:W2:Y:S01]  /*1c90*/  LDG.E R37, desc[UR4][R24.64+0x4] ;  /* 0x0000040418257981 */ /* 0x000ea2000c1e1900 */
[----:B------:R-:W-:-:S03]  /*1ca0*/  IMAD.WIDE R32, R33, 0x4, R26 ;  /* 0x0000000421207825 */ /* 0x000fc600078e021a */
[----:B------:R-:W4:Y:S04]  /*1cb0*/  LDG.E R29, desc[UR4][R28.64] ;  /* 0x000000041c1d7981 */ /* 0x000f28000c1e1900 */
[----:B------:R-:W5:Y:S01]  /*1cc0*/  LDG.E R33, desc[UR4][R32.64] ;  /* 0x0000000420217981 */ /* 0x000f62000c1e1900 */
[----:B------:R-:W-:Y:S05]  /*1cd0*/  WARPSYNC.ALL ;  /* 0x0000000000007948 */ /* 0x000fea0003800000 */
[----:B------:R-:W-:Y:S06]  /*1ce0*/  BAR.SYNC.DEFER_BLOCKING 0x0 ;  /* 0x0000000000007b1d */ /* 0x000fec0000010000 */
[----:B------:R-:W3:Y:S01]  /*1cf0*/  LDG.E R32, desc[UR4][R24.64] ;  /* 0x0000000418207981 */ /* 0x000ee2000c1e1900 */
[----:B------:R-:W-:Y:S01]  /*1d00*/  UMOV UR6, 0x66666666 ;  /* 0x6666666600067882 */ /* 0x000fe20000000000 */
[----:B------:R-:W-:Y:S01]  /*1d10*/  UMOV UR7, 0x3ffe6666 ;  /* 0x3ffe666600077882 */ /* 0x000fe20000000000 */
[----:B--2---:R-:W-:-:S04]  /*1d20*/  FADD R34, R34, R37 ;  /* 0x0000002522227221 */ /* 0x004fc80000000000 */
[----:B----4-:R-:W-:-:S04]  /*1d30*/  FADD R34, R34, R29 ;  /* 0x0000001d22227221 */ /* 0x010fc80000000000 */
[----:B-----5:R-:W-:Y:S01]  /*1d40*/  FADD R34, R34, R33 ;  /* 0x0000002122227221 */ /* 0x020fe20000000000 */
[----:B---3--:R-:W-:Y:S08]  /*1d50*/  F2F.F64.F32 R36, R36 ;  /* 0x0000002400247310 */ /* 0x008ff00000201800 */
        /* <DEDUP_REMOVED lines=9> */
.L_x_33:
[----:B------:R-:W-:Y:S05]  /*1df0*/  BSYNC.RECONVERGENT B0 ;  /* 0x0000000000007941 */ /* 0x000fea0003800200 */
.L_x_32:
[----:B------:R-:W-:-:S04]  /*1e00*/  IADD3 R37, PT, PT, R0, R35, RZ ;  /* 0x0000002300257210 */ /* 0x000fc80007ffe0ff */
[----:B------:R-:W-:-:S13]  /*1e10*/  ISETP.GE.U32.AND P2, PT, R37, R2, PT ;  /* 0x000000022500720c */ /* 0x000fda0003f46070 */
[----:B------:R-:W-:Y:S05]  /*1e20*/  @!P2 BRA `(.L_x_34) ;  /* 0xfffffff00034a947 */ /* 0x000fea000383ffff */
.L_x_19:
[----:B------:R-:W-:Y:S05]  /*1e30*/  BSYNC.RECONVERGENT B1 ;  /* 0x0000000000017941 */ /* 0x000fea0003800200 */
.L_x_18:
[----:B------:R-:W-:Y:S05]  /*1e40*/  @P3 BRA `(.L_x_35) ;  /* 0xffffffe400483947 */ /* 0x000fea000383ffff */
[----:B------:R-:W-:Y:S05]  /*1e50*/  EXIT ;  /* 0x000000000000794d */ /* 0x000fea0003800000 */
.L_x_36:
        /* <DEDUP_REMOVED lines=10> */
.L_x_39:


//--------------------- .nv.shared.reserved.0     --------------------------
	.section	.nv.shared.reserved.0,"aw",@nobits
	.weak		__nv_reservedSMEM_offset_0_alias
	.size		__nv_reservedSMEM_offset_0_alias, 0, 64
	.other		__nv_reservedSMEM_offset_0_alias,@"STO_CUDA_RESERVED_SHARED STV_DEFAULT"
__nv_reservedSMEM_offset_0_alias:
	.zero		0
	.zero		64


//--------------------- .nv.constant0._Z18SOR_NOT_InterleavePfi --------------------------
	.section	.nv.constant0._Z18SOR_NOT_InterleavePfi,"a",@progbits
	.sectionflags	@""
	.align	4
.nv.constant0._Z18SOR_NOT_InterleavePfi:
	.zero		908


//--------------------- .nv.constant0._Z10SOR_stripsPfi --------------------------
	.section	.nv.constant0._Z10SOR_stripsPfi,"a",@progbits
	.sectionflags	@""
	.align	4
.nv.constant0._Z10SOR_stripsPfi:
	.zero		908


//--------------------- .nv.constant0._Z9SOR_blockPfi --------------------------
	.section	.nv.constant0._Z9SOR_blockPfi,"a",@progbits
	.sectionflags	@""
	.align	4
.nv.constant0._Z9SOR_blockPfi:
	.zero		908


//--------------------- SYMBOLS --------------------------

	.type		.nv.reservedSmem.offset0,@object
	.size		.nv.reservedSmem.offset0,0x4
